	.target	sm_90a

	.elftype	@"ET_EXEC"


//--------------------- .note.nv.tkinfo           --------------------------
	.section	.note.nv.tkinfo,"",@"SHT_NOTE"
	.sectionflags	@"SHF_NOTE_NV_TKINFO"
	.tkinfo
        /*0018*/ 	.word	0x00000002
        /*0030*/ 	.string	""
        /*0030*/ 	.string	"ptxas"
        /*0030*/ 	.string	"Cuda compilation tools, release 13.0, V13.0.88"
        /*0030*/ 	.string	"Build cuda_13.0.r13.0/compiler.36424714_0"
        /*0030*/ 	.string	"-arch sm_90a -m 64 "



//--------------------- .note.nv.cuinfo           --------------------------
	.section	.note.nv.cuinfo,"",@"SHT_NOTE"
	.sectionflags	@"SHF_NOTE_NV_CUINFO"
        /*0018*/ 	.short	0x0002
        /*001a*/ 	.short	0x005a
        /*001c*/ 	.short	0x0082
	.zero		2


//--------------------- .nv.info                  --------------------------
	.section	.nv.info,"",@"SHT_CUDA_INFO"
	.align	4


	//----- nvinfo : EIATTR_REGCOUNT
	.align		4
        /*0000*/ 	.byte	0x04, 0x2f
        /*0002*/ 	.short	(.L_15 - .L_14)
	.align		4
.L_14:
        /*0004*/ 	.word	index@(_ZN7cutlass13device_kernelINS_4gemm6kernel13GemmUniversalIN4cute5tupleIJiiiiEEENS1_10collective13CollectiveMmaINS1_34MainloopSm90TmaGmmaWarpSpecializedILi4ENS5_IJNS4_1CILi1EEESB_SB_EEENS1_35KernelTmaWarpSpecializedCooperativeEEENS5_IJNSA_ILi128EEENSA_ILi64EEESF_EEENS_10bfloat16_tENS5_IJSB_llEEESI_NS5_IJlSB_lEEENS4_8TiledMMAINS4_8MMA_AtomIJNS4_4SM904GMMA27MMA_64x64x16_F32BF16BF16_SSILNSO_5MajorE1ELSQ_0ELNSO_7ScaleInE1ELSR_1EEEEEENS4_6LayoutINS5_IJNSA_ILi2EEESB_SB_EEENS5_IJSB_NSA_ILi0EEESX_EEEEENS5_IJNS4_10UnderscoreES10_S10_EEEEENS4_13SM90_TMA_LOADENS4_14ComposedLayoutINS4_7SwizzleILi3ELi4ELi3EEENS4_18smem_ptr_flag_bitsILi16EEENSU_INS5_IJSG_NSA_ILi8EEEEEENS5_IJSB_SG_EEEEEEEvNS4_8identityES13_NS14_IS16_S18_NSU_INS5_IJS19_SG_EEENS5_IJSG_SB_EEEEEEEvS1E_EENS_8epilogue10collective6detail29Sm90TmaWarpSpecializedAdapterINS1L_15DefaultEpilogueISI_SK_SK_NS1K_6thread17LinearCombinationISI_Li1EffLNS1P_9ScaleType4KindE0ELNS_15FloatRoundStyleE2ESI_EENS1_15EpilogueDefaultEEEEEvvEEEEvNT_6ParamsE)
        /*0008*/ 	.word	0x000000a8


	//----- nvinfo : EIATTR_FRAME_SIZE
	.align		4
.L_15:
        /*000c*/ 	.byte	0x04, 0x11
        /*000e*/ 	.short	(.L_17 - .L_16)
	.align		4
.L_16:
        /*0010*/ 	.word	index@(_ZN7cutlass13device_kernelINS_4gemm6kernel13GemmUniversalIN4cute5tupleIJiiiiEEENS1_10collective13CollectiveMmaINS1_34MainloopSm90TmaGmmaWarpSpecializedILi4ENS5_IJNS4_1CILi1EEESB_SB_EEENS1_35KernelTmaWarpSpecializedCooperativeEEENS5_IJNSA_ILi128EEENSA_ILi64EEESF_EEENS_10bfloat16_tENS5_IJSB_llEEESI_NS5_IJlSB_lEEENS4_8TiledMMAINS4_8MMA_AtomIJNS4_4SM904GMMA27MMA_64x64x16_F32BF16BF16_SSILNSO_5MajorE1ELSQ_0ELNSO_7ScaleInE1ELSR_1EEEEEENS4_6LayoutINS5_IJNSA_ILi2EEESB_SB_EEENS5_IJSB_NSA_ILi0EEESX_EEEEENS5_IJNS4_10UnderscoreES10_S10_EEEEENS4_13SM90_TMA_LOADENS4_14ComposedLayoutINS4_7SwizzleILi3ELi4ELi3EEENS4_18smem_ptr_flag_bitsILi16EEENSU_INS5_IJSG_NSA_ILi8EEEEEENS5_IJSB_SG_EEEEEEEvNS4_8identityES13_NS14_IS16_S18_NSU_INS5_IJS19_SG_EEENS5_IJSG_SB_EEEEEEEvS1E_EENS_8epilogue10collective6detail29Sm90TmaWarpSpecializedAdapterINS1L_15DefaultEpilogueISI_SK_SK_NS1K_6thread17LinearCombinationISI_Li1EffLNS1P_9ScaleType4KindE0ELNS_15FloatRoundStyleE2ESI_EENS1_15EpilogueDefaultEEEEEvvEEEEvNT_6ParamsE)
        /*0014*/ 	.word	0x00000000


	//----- nvinfo : EIATTR_MIN_STACK_SIZE
	.align		4
.L_17:
        /*0018*/ 	.byte	0x04, 0x12
        /*001a*/ 	.short	(.L_19 - .L_18)
	.align		4
.L_18:
        /*001c*/ 	.word	index@(_ZN7cutlass13device_kernelINS_4gemm6kernel13GemmUniversalIN4cute5tupleIJiiiiEEENS1_10collective13CollectiveMmaINS1_34MainloopSm90TmaGmmaWarpSpecializedILi4ENS5_IJNS4_1CILi1EEESB_SB_EEENS1_35KernelTmaWarpSpecializedCooperativeEEENS5_IJNSA_ILi128EEENSA_ILi64EEESF_EEENS_10bfloat16_tENS5_IJSB_llEEESI_NS5_IJlSB_lEEENS4_8TiledMMAINS4_8MMA_AtomIJNS4_4SM904GMMA27MMA_64x64x16_F32BF16BF16_SSILNSO_5MajorE1ELSQ_0ELNSO_7ScaleInE1ELSR_1EEEEEENS4_6LayoutINS5_IJNSA_ILi2EEESB_SB_EEENS5_IJSB_NSA_ILi0EEESX_EEEEENS5_IJNS4_10UnderscoreES10_S10_EEEEENS4_13SM90_TMA_LOADENS4_14ComposedLayoutINS4_7SwizzleILi3ELi4ELi3EEENS4_18smem_ptr_flag_bitsILi16EEENSU_INS5_IJSG_NSA_ILi8EEEEEENS5_IJSB_SG_EEEEEEEvNS4_8identityES13_NS14_IS16_S18_NSU_INS5_IJS19_SG_EEENS5_IJSG_SB_EEEEEEEvS1E_EENS_8epilogue10collective6detail29Sm90TmaWarpSpecializedAdapterINS1L_15DefaultEpilogueISI_SK_SK_NS1K_6thread17LinearCombinationISI_Li1EffLNS1P_9ScaleType4KindE0ELNS_15FloatRoundStyleE2ESI_EENS1_15EpilogueDefaultEEEEEvvEEEEvNT_6ParamsE)
        /*0020*/ 	.word	0x00000000
.L_19:


//--------------------- .nv.compat                --------------------------
	.section	.nv.compat,"",@"SHT_CUDA_COMPAT_INFO"
	.align	4
        /*0000*/ 	.byte	0x02, 0x09, 0x01, 0x00, 0x02, 0x02, 0x04, 0x00, 0x02, 0x05, 0x05, 0x00, 0x03, 0x07, 0x01, 0x01
        /*0010*/ 	.byte	0x02, 0x03, 0x01, 0x00, 0x02, 0x06, 0x01, 0x00, 0x04, 0x0b, 0x08, 0x00, 0x00, 0x00, 0x00, 0x00
        /*0020*/ 	.byte	0x00, 0x00, 0x00, 0x00


//--------------------- .nv.info._ZN7cutlass13device_kernelINS_4gemm6kernel13GemmUniversalIN4cute5tupleIJiiiiEEENS1_10collective13CollectiveMmaINS1_34MainloopSm90TmaGmmaWarpSpecializedILi4ENS5_IJNS4_1CILi1EEESB_SB_EEENS1_35KernelTmaWarpSpecializedCooperativeEEENS5_IJNSA_ILi128EEENSA_ILi64EEESF_EEENS_10bfloat16_tENS5_IJSB_llEEESI_NS5_IJlSB_lEEENS4_8TiledMMAINS4_8MMA_AtomIJNS4_4SM904GMMA27MMA_64x64x16_F32BF16BF16_SSILNSO_5MajorE1ELSQ_0ELNSO_7ScaleInE1ELSR_1EEEEEENS4_6LayoutINS5_IJNSA_ILi2EEESB_SB_EEENS5_IJSB_NSA_ILi0EEESX_EEEEENS5_IJNS4_10UnderscoreES10_S10_EEEEENS4_13SM90_TMA_LOADENS4_14ComposedLayoutINS4_7SwizzleILi3ELi4ELi3EEENS4_18smem_ptr_flag_bitsILi16EEENSU_INS5_IJSG_NSA_ILi8EEEEEENS5_IJSB_SG_EEEEEEEvNS4_8identityES13_NS14_IS16_S18_NSU_INS5_IJS19_SG_EEENS5_IJSG_SB_EEEEEEEvS1E_EENS_8epilogue10collective6detail29Sm90TmaWarpSpecializedAdapterINS1L_15DefaultEpilogueISI_SK_SK_NS1K_6thread17LinearCombinationISI_Li1EffLNS1P_9ScaleType4KindE0ELNS_15FloatRoundStyleE2ESI_EENS1_15EpilogueDefaultEEEEEvvEEEEvNT_6ParamsE --------------------------
	.section	.nv.info._ZN7cutlass13device_kernelINS_4gemm6kernel13GemmUniversalIN4cute5tupleIJiiiiEEENS1_10collective13CollectiveMmaINS1_34MainloopSm90TmaGmmaWarpSpecializedILi4ENS5_IJNS4_1CILi1EEESB_SB_EEENS1_35KernelTmaWarpSpecializedCooperativeEEENS5_IJNSA_ILi128EEENSA_ILi64EEESF_EEENS_10bfloat16_tENS5_IJSB_llEEESI_NS5_IJlSB_lEEENS4_8TiledMMAINS4_8MMA_AtomIJNS4_4SM904GMMA27MMA_64x64x16_F32BF16BF16_SSILNSO_5MajorE1ELSQ_0ELNSO_7ScaleInE1ELSR_1EEEEEENS4_6LayoutINS5_IJNSA_ILi2EEESB_SB_EEENS5_IJSB_NSA_ILi0EEESX_EEEEENS5_IJNS4_10UnderscoreES10_S10_EEEEENS4_13SM90_TMA_LOADENS4_14ComposedLayoutINS4_7SwizzleILi3ELi4ELi3EEENS4_18smem_ptr_flag_bitsILi16EEENSU_INS5_IJSG_NSA_ILi8EEEEEENS5_IJSB_SG_EEEEEEEvNS4_8identityES13_NS14_IS16_S18_NSU_INS5_IJS19_SG_EEENS5_IJSG_SB_EEEEEEEvS1E_EENS_8epilogue10collective6detail29Sm90TmaWarpSpecializedAdapterINS1L_15DefaultEpilogueISI_SK_SK_NS1K_6thread17LinearCombinationISI_Li1EffLNS1P_9ScaleType4KindE0ELNS_15FloatRoundStyleE2ESI_EENS1_15EpilogueDefaultEEEEEvvEEEEvNT_6ParamsE,"",@"SHT_CUDA_INFO"
	.sectionflags	@""
	.align	4


	//----- nvinfo : EIATTR_CUDA_API_VERSION
	.align		4
        /*0000*/ 	.byte	0x04, 0x37
        /*0002*/ 	.short	(.L_21 - .L_20)
.L_20:
        /*0004*/ 	.word	0x00000082


	//----- nvinfo : EIATTR_KPARAM_INFO
	.align		4
.L_21:
        /*0008*/ 	.byte	0x04, 0x17
        /*000a*/ 	.short	(.L_23 - .L_22)
.L_22:
        /*000c*/ 	.word	0x00000000
        /*0010*/ 	.short	0x0000
        /*0012*/ 	.short	0x0070
        /*0014*/ 	.byte	0x00, 0xf0, 0x01, 0x10


	//----- nvinfo : EIATTR_SPARSE_MMA_MASK
	.align		4
.L_23:
        /*0018*/ 	.byte	0x03, 0x50
        /*001a*/ 	.short	0x0000


	//----- nvinfo : EIATTR_MAXREG_COUNT
	.align		4
        /*001c*/ 	.byte	0x03, 0x1b
        /*001e*/ 	.short	0x00a8


	//----- nvinfo : EIATTR_NUM_BARRIERS
	.align		4
        /*0020*/ 	.byte	0x02, 0x4c
        /*0022*/ 	.byte	0x01
	.zero		1


	//----- nvinfo : EIATTR_EXTERNS
	.align		4
        /*0024*/ 	.byte	0x04, 0x0f
        /*0026*/ 	.short	(.L_25 - .L_24)


	//   ....[0]....
	.align		4
.L_24:
        /*0028*/ 	.word	index@(__assertfail)


	//----- nvinfo : EIATTR_MERCURY_ISA_VERSION
	.align		4
.L_25:
        /*002c*/ 	.byte	0x03, 0x5f
        /*002e*/ 	.short	0x0101


	//----- nvinfo : EIATTR_INT_WARP_WIDE_INSTR_OFFSETS
	.align		4
        /*0030*/ 	.byte	0x04, 0x31
        /*0032*/ 	.short	(.L_27 - .L_26)


	//   ....[0]....
.L_26:
        /*0034*/ 	.word	0x000003b0


	//   ....[1]....
        /*0038*/ 	.word	0x000003c0


	//   ....[2]....
        /*003c*/ 	.word	0x000004e0


	//----- nvinfo : EIATTR_COOP_GROUP_MASK_REGIDS
	.align		4
.L_27:
        /*0040*/ 	.byte	0x04, 0x29
        /*0042*/ 	.short	(.L_29 - .L_28)


	//   ....[0]....
.L_28:
        /*0044*/ 	.word	0xffffffff


	//   ....[1]....
        /*0048*/ 	.word	0xffffffff


	//   ....[2]....
        /*004c*/ 	.word	0xffffffff


	//   ....[3]....
        /*0050*/ 	.word	0xffffffff


	//   ....[4]....
        /*0054*/ 	.word	0xffffffff


	//----- nvinfo : EIATTR_COOP_GROUP_INSTR_OFFSETS
	.align		4
.L_29:
        /*0058*/ 	.byte	0x04, 0x28
        /*005a*/ 	.short	(.L_31 - .L_30)


	//   ....[0]....
.L_30:
        /*005c*/ 	.word	0x00000060


	//   ....[1]....
        /*0060*/ 	.word	0x00000070


	//   ....[2]....
        /*0064*/ 	.word	0x00000130


	//   ....[3]....
        /*0068*/ 	.word	0x000002c0


	//   ....[4]....
        /*006c*/ 	.word	0x000011c0


	//----- nvinfo : EIATTR_REG_RECONFIG
	.align		4
.L_31:
        /*0070*/ 	.byte	0x01, 0x54
	.zero		2


	//----- nvinfo : EIATTR_SYSCALL_OFFSETS
	.align		4
        /*0074*/ 	.byte	0x04, 0x46
        /*0076*/ 	.short	(.L_33 - .L_32)


	//   ....[0]....
.L_32:
        /*0078*/ 	.word	0x000013a0


	//----- nvinfo : EIATTR_MBARRIER_INSTR_OFFSETS
	.align		4
.L_33:
        /*007c*/ 	.byte	0x04, 0x39
        /*007e*/ 	.short	(.L_35 - .L_34)


	//   ....[0]....
.L_34:
        /*0080*/ 	.word	0x00000230
        /*0084*/ 	.word	0x000000ff
        /*0088*/ 	.word	0x00000000
        /*008c*/ 	.short	0x0100
        /*008e*/ 	.byte	0x08
	.zero		1


	//   ....[1]....
        /*0090*/ 	.word	0x00000240
        /*0094*/ 	.word	0x000000ff
        /*0098*/ 	.word	0x00000020
        /*009c*/ 	.short	0x0100
        /*009e*/ 	.byte	0x08
	.zero		1


	//   ....[2]....
        /*00a0*/ 	.word	0x00000250
        /*00a4*/ 	.word	0x000000ff
        /*00a8*/ 	.word	0x00000008
        /*00ac*/ 	.short	0x0100
        /*00ae*/ 	.byte	0x08
	.zero		1


	//   ....[3]....
        /*00b0*/ 	.word	0x00000260
        /*00b4*/ 	.word	0x000000ff
        /*00b8*/ 	.word	0x00000028
        /*00bc*/ 	.short	0x0100
        /*00be*/ 	.byte	0x08
	.zero		1


	//   ....[4]....
        /*00c0*/ 	.word	0x00000270
        /*00c4*/ 	.word	0x000000ff
        /*00c8*/ 	.word	0x00000010
        /*00cc*/ 	.short	0x0100
        /*00ce*/ 	.byte	0x08
	.zero		1


	//   ....[5]....
        /*00d0*/ 	.word	0x00000280
        /*00d4*/ 	.word	0x000000ff
        /*00d8*/ 	.word	0x00000030
        /*00dc*/ 	.short	0x0100
        /*00de*/ 	.byte	0x08
	.zero		1


	//   ....[6]....
        /*00e0*/ 	.word	0x00000290
        /*00e4*/ 	.word	0x000000ff
        /*00e8*/ 	.word	0x00000018
        /*00ec*/ 	.short	0x0100
        /*00ee*/ 	.byte	0x08
	.zero		1


	//   ....[7]....
        /*00f0*/ 	.word	0x000002a0
        /*00f4*/ 	.word	0x000000ff
        /*00f8*/ 	.word	0x00000038
        /*00fc*/ 	.short	0x0100
        /*00fe*/ 	.byte	0x08
	.zero		1


	//   ....[8]....
        /*0100*/ 	.word	0x00000560
        /*0104*/ 	.word	0x000000ff
        /*0108*/ 	.word	0x00000050
        /*010c*/ 	.short	0x0100
        /*010e*/ 	.byte	0x08
	.zero		1


	//   ....[9]....
        /*0110*/ 	.word	0x000005c0
        /*0114*/ 	.word	0x000000ff
        /*0118*/ 	.word	0x00000058
        /*011c*/ 	.short	0x0100
        /*011e*/ 	.byte	0x08
	.zero		1


	//   ....[10]....
        /*0120*/ 	.word	0x00001420
        /*0124*/ 	.word	0x00000003
        /*0128*/ 	.word	0x00000000
        /*012c*/ 	.short	0x010a
        /*012e*/ 	.byte	0x3f
	.zero		1


	//   ....[11]....
        /*0130*/ 	.word	0x00001480
        /*0134*/ 	.word	0x00000003
        /*0138*/ 	.word	0x00000000
        /*013c*/ 	.short	0x010a
        /*013e*/ 	.byte	0x3f
	.zero		1


	//   ....[12]....
        /*0140*/ 	.word	0x00001990
        /*0144*/ 	.word	0x000000ff
        /*0148*/ 	.word	0x00000000
        /*014c*/ 	.short	0x010a
        /*014e*/ 	.byte	0x08
	.zero		1


	//   ....[13]....
        /*0150*/ 	.word	0x000019d0
        /*0154*/ 	.word	0x000000ff
        /*0158*/ 	.word	0x00000000
        /*015c*/ 	.short	0x010a
        /*015e*/ 	.byte	0x08
	.zero		1


	//   ....[14]....
        /*0160*/ 	.word	0x00001df0
        /*0164*/ 	.word	0x000000ff
        /*0168*/ 	.word	0x00000000
        /*016c*/ 	.short	0x0101
        /*016e*/ 	.byte	0x07
	.zero		1


	//   ....[15]....
        /*0170*/ 	.word	0x00001fb0
        /*0174*/ 	.word	0x000000ff
        /*0178*/ 	.word	0x00000000
        /*017c*/ 	.short	0x0101
        /*017e*/ 	.byte	0x04
	.zero		1


	//   ....[16]....
        /*0180*/ 	.word	0x00005380
        /*0184*/ 	.word	0x0000000e
        /*0188*/ 	.word	0x00000020
        /*018c*/ 	.short	0x010a
        /*018e*/ 	.byte	0x3f
	.zero		1


	//   ....[17]....
        /*0190*/ 	.word	0x00005800
        /*0194*/ 	.word	0x00000005
        /*0198*/ 	.word	0x00000058
        /*019c*/ 	.short	0x0101
        /*019e*/ 	.byte	0x3f
	.zero		1


	//   ....[18]....
        /*01a0*/ 	.word	0x00005f10
        /*01a4*/ 	.word	0x00000007
        /*01a8*/ 	.word	0x00000000
        /*01ac*/ 	.short	0x010a
        /*01ae*/ 	.byte	0x3f
	.zero		1


	//   ....[19]....
        /*01b0*/ 	.word	0x00005f90
        /*01b4*/ 	.word	0x00000008
        /*01b8*/ 	.word	0x00000000
        /*01bc*/ 	.short	0x010a
        /*01be*/ 	.byte	0x3f
	.zero		1


	//   ....[20]....
        /*01c0*/ 	.word	0x00006020
        /*01c4*/ 	.word	0x0000000b
        /*01c8*/ 	.word	0x00000000
        /*01cc*/ 	.short	0x010a
        /*01ce*/ 	.byte	0x3f
	.zero		1


	//   ....[21]....
        /*01d0*/ 	.word	0x000060b0
        /*01d4*/ 	.word	0x00000003
        /*01d8*/ 	.word	0x00000000
        /*01dc*/ 	.short	0x010a
        /*01de*/ 	.byte	0x3f
	.zero		1


	//   ....[22]....
        /*01e0*/ 	.word	0x00006110
        /*01e4*/ 	.word	0x00000003
        /*01e8*/ 	.word	0x00000000
        /*01ec*/ 	.short	0x010a
        /*01ee*/ 	.byte	0x3f
	.zero		1


	//   ....[23]....
        /*01f0*/ 	.word	0x00006170
        /*01f4*/ 	.word	0x00000004
        /*01f8*/ 	.word	0x00000000
        /*01fc*/ 	.short	0x010a
        /*01fe*/ 	.byte	0x3f
	.zero		1


	//   ....[24]....
        /*0200*/ 	.word	0x00006240
        /*0204*/ 	.word	0x0000000e
        /*0208*/ 	.word	0x00000020
        /*020c*/ 	.short	0x010a
        /*020e*/ 	.byte	0x3f
	.zero		1


	//   ....[25]....
        /*0210*/ 	.word	0x00006310
        /*0214*/ 	.word	0x00000007
        /*0218*/ 	.word	0x00000000
        /*021c*/ 	.short	0x010a
        /*021e*/ 	.byte	0x3f
	.zero		1


	//   ....[26]....
        /*0220*/ 	.word	0x00006360
        /*0224*/ 	.word	0x00000008
        /*0228*/ 	.word	0x00000000
        /*022c*/ 	.short	0x010a
        /*022e*/ 	.byte	0x3f
	.zero		1


	//   ....[27]....
        /*0230*/ 	.word	0x000063b0
        /*0234*/ 	.word	0x0000000b
        /*0238*/ 	.word	0x00000000
        /*023c*/ 	.short	0x010a
        /*023e*/ 	.byte	0x3f
	.zero		1


	//----- nvinfo : EIATTR_NUM_MBARRIERS
	.align		4
.L_35:
        /*0240*/ 	.byte	0x03, 0x38
        /*0242*/ 	.short	0x000a


	//----- nvinfo : EIATTR_EXIT_INSTR_OFFSETS
	.align		4
        /*0244*/ 	.byte	0x04, 0x1c
        /*0246*/ 	.short	(.L_37 - .L_36)


	//   ....[0]....
.L_36:
        /*0248*/ 	.word	0x00000660


	//   ....[1]....
        /*024c*/ 	.word	0x00000f20


	//   ....[2]....
        /*0250*/ 	.word	0x00004a40


	//   ....[3]....
        /*0254*/ 	.word	0x00005070


	//   ....[4]....
        /*0258*/ 	.word	0x00006100


	//----- nvinfo : EIATTR_MAX_THREADS
	.align		4
.L_37:
        /*025c*/ 	.byte	0x04, 0x05
        /*025e*/ 	.short	(.L_39 - .L_38)
.L_38:
        /*0260*/ 	.word	0x00000180
        /*0264*/ 	.word	0x00000001
        /*0268*/ 	.word	0x00000001


	//----- nvinfo : EIATTR_CRS_STACK_SIZE
	.align		4
.L_39:
        /*026c*/ 	.byte	0x04, 0x1e
        /*026e*/ 	.short	(.L_41 - .L_40)
.L_40:
        /*0270*/ 	.word	0x00000000


	//----- nvinfo : EIATTR_CBANK_PARAM_SIZE
	.align		4
.L_41:
        /*0274*/ 	.byte	0x03, 0x19
        /*0276*/ 	.short	0x0470


	//----- nvinfo : EIATTR_PARAM_CBANK
	.align		4
        /*0278*/ 	.byte	0x04, 0x0a
        /*027a*/ 	.short	(.L_43 - .L_42)
	.align		4
.L_42:
        /*027c*/ 	.word	index@(.nv.constant0._ZN7cutlass13device_kernelINS_4gemm6kernel13GemmUniversalIN4cute5tupleIJiiiiEEENS1_10collective13CollectiveMmaINS1_34MainloopSm90TmaGmmaWarpSpecializedILi4ENS5_IJNS4_1CILi1EEESB_SB_EEENS1_35KernelTmaWarpSpecializedCooperativeEEENS5_IJNSA_ILi128EEENSA_ILi64EEESF_EEENS_10bfloat16_tENS5_IJSB_llEEESI_NS5_IJlSB_lEEENS4_8TiledMMAINS4_8MMA_AtomIJNS4_4SM904GMMA27MMA_64x64x16_F32BF16BF16_SSILNSO_5MajorE1ELSQ_0ELNSO_7ScaleInE1ELSR_1EEEEEENS4_6LayoutINS5_IJNSA_ILi2EEESB_SB_EEENS5_IJSB_NSA_ILi0EEESX_EEEEENS5_IJNS4_10UnderscoreES10_S10_EEEEENS4_13SM90_TMA_LOADENS4_14ComposedLayoutINS4_7SwizzleILi3ELi4ELi3EEENS4_18smem_ptr_flag_bitsILi16EEENSU_INS5_IJSG_NSA_ILi8EEEEEENS5_IJSB_SG_EEEEEEEvNS4_8identityES13_NS14_IS16_S18_NSU_INS5_IJS19_SG_EEENS5_IJSG_SB_EEEEEEEvS1E_EENS_8epilogue10collective6detail29Sm90TmaWarpSpecializedAdapterINS1L_15DefaultEpilogueISI_SK_SK_NS1K_6thread17LinearCombinationISI_Li1EffLNS1P_9ScaleType4KindE0ELNS_15FloatRoundStyleE2ESI_EENS1_15EpilogueDefaultEEEEEvvEEEEvNT_6ParamsE)
        /*0280*/ 	.short	0x0210
        /*0282*/ 	.short	0x0470


	//----- nvinfo : EIATTR_SW_WAR
	.align		4
.L_43:
        /*0284*/ 	.byte	0x04, 0x36
        /*0286*/ 	.short	(.L_45 - .L_44)
.L_44:
        /*0288*/ 	.word	0x00000008
.L_45:


//--------------------- .nv.callgraph             --------------------------
	.section	.nv.callgraph,"",@"SHT_CUDA_CALLGRAPH"
	.align	4
	.sectionentsize	8
	.align		4
        /*0000*/ 	.word	0x00000000
	.align		4
        /*0004*/ 	.word	0xffffffff
	.align		4
        /*0008*/ 	.word	index@(_ZN7cutlass13device_kernelINS_4gemm6kernel13GemmUniversalIN4cute5tupleIJiiiiEEENS1_10collective13CollectiveMmaINS1_34MainloopSm90TmaGmmaWarpSpecializedILi4ENS5_IJNS4_1CILi1EEESB_SB_EEENS1_35KernelTmaWarpSpecializedCooperativeEEENS5_IJNSA_ILi128EEENSA_ILi64EEESF_EEENS_10bfloat16_tENS5_IJSB_llEEESI_NS5_IJlSB_lEEENS4_8TiledMMAINS4_8MMA_AtomIJNS4_4SM904GMMA27MMA_64x64x16_F32BF16BF16_SSILNSO_5MajorE1ELSQ_0ELNSO_7ScaleInE1ELSR_1EEEEEENS4_6LayoutINS5_IJNSA_ILi2EEESB_SB_EEENS5_IJSB_NSA_ILi0EEESX_EEEEENS5_IJNS4_10UnderscoreES10_S10_EEEEENS4_13SM90_TMA_LOADENS4_14ComposedLayoutINS4_7SwizzleILi3ELi4ELi3EEENS4_18smem_ptr_flag_bitsILi16EEENSU_INS5_IJSG_NSA_ILi8EEEEEENS5_IJSB_SG_EEEEEEEvNS4_8identityES13_NS14_IS16_S18_NSU_INS5_IJS19_SG_EEENS5_IJSG_SB_EEEEEEEvS1E_EENS_8epilogue10collective6detail29Sm90TmaWarpSpecializedAdapterINS1L_15DefaultEpilogueISI_SK_SK_NS1K_6thread17LinearCombinationISI_Li1EffLNS1P_9ScaleType4KindE0ELNS_15FloatRoundStyleE2ESI_EENS1_15EpilogueDefaultEEEEEvvEEEEvNT_6ParamsE)
	.align		4
        /*000c*/ 	.word	index@(__assertfail)
	.align		4
        /*0010*/ 	.word	0x00000000
	.align		4
        /*0014*/ 	.word	0xfffffffe
	.align		4
        /*0018*/ 	.word	0x00000000
	.align		4
        /*001c*/ 	.word	0xfffffffd
	.align		4
        /*0020*/ 	.word	0x00000000
	.align		4
        /*0024*/ 	.word	0xfffffffc


//--------------------- .nv.constant4             --------------------------
	.section	.nv.constant4,"a",@progbits
	.align	8
	.align		8
.nv.constant4:
        /*0000*/ 	.dword	__assertfail
	.align		8
        /*0008*/ 	.dword	__unnamed_1
	.align		8
        /*0010*/ 	.dword	_ZN40_INTERNAL_03d1608f_4_k_cu_8705e715_227734cuda3std3__45__cpo5beginE
	.align		8
        /*0018*/ 	.dword	_ZN40_INTERNAL_03d1608f_4_k_cu_8705e715_227734cuda3std3__45__cpo3endE
	.align		8
        /*0020*/ 	.dword	_ZN40_INTERNAL_03d1608f_4_k_cu_8705e715_227734cuda3std3__45__cpo6cbeginE
	.align		8
        /*0028*/ 	.dword	_ZN40_INTERNAL_03d1608f_4_k_cu_8705e715_227734cuda3std3__45__cpo4cendE
	.align		8
        /*0030*/ 	.dword	_ZN40_INTERNAL_03d1608f_4_k_cu_8705e715_227734cuda3std3__442_GLOBAL__N__03d1608f_4_k_cu_8705e715_227736ignoreE
	.align		8
        /*0038*/ 	.dword	_ZN40_INTERNAL_03d1608f_4_k_cu_8705e715_227734cuda3std3__419piecewise_constructE
	.align		8
        /*0040*/ 	.dword	_ZN40_INTERNAL_03d1608f_4_k_cu_8705e715_227734cuda3std3__48in_placeE
	.align		8
        /*0048*/ 	.dword	_ZN40_INTERNAL_03d1608f_4_k_cu_8705e715_227734cuda3std6ranges3__45__cpo4swapE
	.align		8
        /*0050*/ 	.dword	_ZN40_INTERNAL_03d1608f_4_k_cu_8705e715_227734cuda3std6ranges3__45__cpo9iter_moveE
	.align		8
        /*0058*/ 	.dword	_ZN40_INTERNAL_03d1608f_4_k_cu_8705e715_227734cute7productE
	.align		8
        /*0060*/ 	.dword	_ZN40_INTERNAL_03d1608f_4_k_cu_8705e715_227734cute1_E
	.align		8
        /*0068*/ 	.dword	$str$22
	.align		8
        /*0070*/ 	.dword	$str$23


//--------------------- .text._ZN7cutlass13device_kernelINS_4gemm6kernel13GemmUniversalIN4cute5tupleIJiiiiEEENS1_10collective13CollectiveMmaINS1_34MainloopSm90TmaGmmaWarpSpecializedILi4ENS5_IJNS4_1CILi1EEESB_SB_EEENS1_35KernelTmaWarpSpecializedCooperativeEEENS5_IJNSA_ILi128EEENSA_ILi64EEESF_EEENS_10bfloat16_tENS5_IJSB_llEEESI_NS5_IJlSB_lEEENS4_8TiledMMAINS4_8MMA_AtomIJNS4_4SM904GMMA27MMA_64x64x16_F32BF16BF16_SSILNSO_5MajorE1ELSQ_0ELNSO_7ScaleInE1ELSR_1EEEEEENS4_6LayoutINS5_IJNSA_ILi2EEESB_SB_EEENS5_IJSB_NSA_ILi0EEESX_EEEEENS5_IJNS4_10UnderscoreES10_S10_EEEEENS4_13SM90_TMA_LOADENS4_14ComposedLayoutINS4_7SwizzleILi3ELi4ELi3EEENS4_18smem_ptr_flag_bitsILi16EEENSU_INS5_IJSG_NSA_ILi8EEEEEENS5_IJSB_SG_EEEEEEEvNS4_8identityES13_NS14_IS16_S18_NSU_INS5_IJS19_SG_EEENS5_IJSG_SB_EEEEEEEvS1E_EENS_8epilogue10collective6detail29Sm90TmaWarpSpecializedAdapterINS1L_15DefaultEpilogueISI_SK_SK_NS1K_6thread17LinearCombinationISI_Li1EffLNS1P_9ScaleType4KindE0ELNS_15FloatRoundStyleE2ESI_EENS1_15EpilogueDefaultEEEEEvvEEEEvNT_6ParamsE --------------------------
	.section	.text._ZN7cutlass13device_kernelINS_4gemm6kernel13GemmUniversalIN4cute5tupleIJiiiiEEENS1_10collective13CollectiveMmaINS1_34MainloopSm90TmaGmmaWarpSpecializedILi4ENS5_IJNS4_1CILi1EEESB_SB_EEENS1_35KernelTmaWarpSpecializedCooperativeEEENS5_IJNSA_ILi128EEENSA_ILi64EEESF_EEENS_10bfloat16_tENS5_IJSB_llEEESI_NS5_IJlSB_lEEENS4_8TiledMMAINS4_8MMA_AtomIJNS4_4SM904GMMA27MMA_64x64x16_F32BF16BF16_SSILNSO_5MajorE1ELSQ_0ELNSO_7ScaleInE1ELSR_1EEEEEENS4_6LayoutINS5_IJNSA_ILi2EEESB_SB_EEENS5_IJSB_NSA_ILi0EEESX_EEEEENS5_IJNS4_10UnderscoreES10_S10_EEEEENS4_13SM90_TMA_LOADENS4_14ComposedLayoutINS4_7SwizzleILi3ELi4ELi3EEENS4_18smem_ptr_flag_bitsILi16EEENSU_INS5_IJSG_NSA_ILi8EEEEEENS5_IJSB_SG_EEEEEEEvNS4_8identityES13_NS14_IS16_S18_NSU_INS5_IJS19_SG_EEENS5_IJSG_SB_EEEEEEEvS1E_EENS_8epilogue10collective6detail29Sm90TmaWarpSpecializedAdapterINS1L_15DefaultEpilogueISI_SK_SK_NS1K_6thread17LinearCombinationISI_Li1EffLNS1P_9ScaleType4KindE0ELNS_15FloatRoundStyleE2ESI_EENS1_15EpilogueDefaultEEEEEvvEEEEvNT_6ParamsE,"ax",@progbits
	.align	128
.text._ZN7cutlass13device_kernelINS_4gemm6kernel13GemmUniversalIN4cute5tupleIJiiiiEEENS1_10collective13CollectiveMmaINS1_34MainloopSm90TmaGmmaWarpSpecializedILi4ENS5_IJNS4_1CILi1EEESB_SB_EEENS1_35KernelTmaWarpSpecializedCooperativeEEENS5_IJNSA_ILi128EEENSA_ILi64EEESF_EEENS_10bfloat16_tENS5_IJSB_llEEESI_NS5_IJlSB_lEEENS4_8TiledMMAINS4_8MMA_AtomIJNS4_4SM904GMMA27MMA_64x64x16_F32BF16BF16_SSILNSO_5MajorE1ELSQ_0ELNSO_7ScaleInE1ELSR_1EEEEEENS4_6LayoutINS5_IJNSA_ILi2EEESB_SB_EEENS5_IJSB_NSA_ILi0EEESX_EEEEENS5_IJNS4_10UnderscoreES10_S10_EEEEENS4_13SM90_TMA_LOADENS4_14ComposedLayoutINS4_7SwizzleILi3ELi4ELi3EEENS4_18smem_ptr_flag_bitsILi16EEENSU_INS5_IJSG_NSA_ILi8EEEEEENS5_IJSB_SG_EEEEEEEvNS4_8identityES13_NS14_IS16_S18_NSU_INS5_IJS19_SG_EEENS5_IJSG_SB_EEEEEEEvS1E_EENS_8epilogue10collective6detail29Sm90TmaWarpSpecializedAdapterINS1L_15DefaultEpilogueISI_SK_SK_NS1K_6thread17LinearCombinationISI_Li1EffLNS1P_9ScaleType4KindE0ELNS_15FloatRoundStyleE2ESI_EENS1_15EpilogueDefaultEEEEEvvEEEEvNT_6ParamsE:
        .type           _ZN7cutlass13device_kernelINS_4gemm6kernel13GemmUniversalIN4cute5tupleIJiiiiEEENS1_10collective13CollectiveMmaINS1_34MainloopSm90TmaGmmaWarpSpecializedILi4ENS5_IJNS4_1CILi1EEESB_SB_EEENS1_35KernelTmaWarpSpecializedCooperativeEEENS5_IJNSA_ILi128EEENSA_ILi64EEESF_EEENS_10bfloat16_tENS5_IJSB_llEEESI_NS5_IJlSB_lEEENS4_8TiledMMAINS4_8MMA_AtomIJNS4_4SM904GMMA27MMA_64x64x16_F32BF16BF16_SSILNSO_5MajorE1ELSQ_0ELNSO_7ScaleInE1ELSR_1EEEEEENS4_6LayoutINS5_IJNSA_ILi2EEESB_SB_EEENS5_IJSB_NSA_ILi0EEESX_EEEEENS5_IJNS4_10UnderscoreES10_S10_EEEEENS4_13SM90_TMA_LOADENS4_14ComposedLayoutINS4_7SwizzleILi3ELi4ELi3EEENS4_18smem_ptr_flag_bitsILi16EEENSU_INS5_IJSG_NSA_ILi8EEEEEENS5_IJSB_SG_EEEEEEEvNS4_8identityES13_NS14_IS16_S18_NSU_INS5_IJS19_SG_EEENS5_IJSG_SB_EEEEEEEvS1E_EENS_8epilogue10collective6detail29Sm90TmaWarpSpecializedAdapterINS1L_15DefaultEpilogueISI_SK_SK_NS1K_6thread17LinearCombinationISI_Li1EffLNS1P_9ScaleType4KindE0ELNS_15FloatRoundStyleE2ESI_EENS1_15EpilogueDefaultEEEEEvvEEEEvNT_6ParamsE,@function
        .size           _ZN7cutlass13device_kernelINS_4gemm6kernel13GemmUniversalIN4cute5tupleIJiiiiEEENS1_10collective13CollectiveMmaINS1_34MainloopSm90TmaGmmaWarpSpecializedILi4ENS5_IJNS4_1CILi1EEESB_SB_EEENS1_35KernelTmaWarpSpecializedCooperativeEEENS5_IJNSA_ILi128EEENSA_ILi64EEESF_EEENS_10bfloat16_tENS5_IJSB_llEEESI_NS5_IJlSB_lEEENS4_8TiledMMAINS4_8MMA_AtomIJNS4_4SM904GMMA27MMA_64x64x16_F32BF16BF16_SSILNSO_5MajorE1ELSQ_0ELNSO_7ScaleInE1ELSR_1EEEEEENS4_6LayoutINS5_IJNSA_ILi2EEESB_SB_EEENS5_IJSB_NSA_ILi0EEESX_EEEEENS5_IJNS4_10UnderscoreES10_S10_EEEEENS4_13SM90_TMA_LOADENS4_14ComposedLayoutINS4_7SwizzleILi3ELi4ELi3EEENS4_18smem_ptr_flag_bitsILi16EEENSU_INS5_IJSG_NSA_ILi8EEEEEENS5_IJSB_SG_EEEEEEEvNS4_8identityES13_NS14_IS16_S18_NSU_INS5_IJS19_SG_EEENS5_IJSG_SB_EEEEEEEvS1E_EENS_8epilogue10collective6detail29Sm90TmaWarpSpecializedAdapterINS1L_15DefaultEpilogueISI_SK_SK_NS1K_6thread17LinearCombinationISI_Li1EffLNS1P_9ScaleType4KindE0ELNS_15FloatRoundStyleE2ESI_EENS1_15EpilogueDefaultEEEEEvvEEEEvNT_6ParamsE,(.L_x_130 - _ZN7cutlass13device_kernelINS_4gemm6kernel13GemmUniversalIN4cute5tupleIJiiiiEEENS1_10collective13CollectiveMmaINS1_34MainloopSm90TmaGmmaWarpSpecializedILi4ENS5_IJNS4_1CILi1EEESB_SB_EEENS1_35KernelTmaWarpSpecializedCooperativeEEENS5_IJNSA_ILi128EEENSA_ILi64EEESF_EEENS_10bfloat16_tENS5_IJSB_llEEESI_NS5_IJlSB_lEEENS4_8TiledMMAINS4_8MMA_AtomIJNS4_4SM904GMMA27MMA_64x64x16_F32BF16BF16_SSILNSO_5MajorE1ELSQ_0ELNSO_7ScaleInE1ELSR_1EEEEEENS4_6LayoutINS5_IJNSA_ILi2EEESB_SB_EEENS5_IJSB_NSA_ILi0EEESX_EEEEENS5_IJNS4_10UnderscoreES10_S10_EEEEENS4_13SM90_TMA_LOADENS4_14ComposedLayoutINS4_7SwizzleILi3ELi4ELi3EEENS4_18smem_ptr_flag_bitsILi16EEENSU_INS5_IJSG_NSA_ILi8EEEEEENS5_IJSB_SG_EEEEEEEvNS4_8identityES13_NS14_IS16_S18_NSU_INS5_IJS19_SG_EEENS5_IJSG_SB_EEEEEEEvS1E_EENS_8epilogue10collective6detail29Sm90TmaWarpSpecializedAdapterINS1L_15DefaultEpilogueISI_SK_SK_NS1K_6thread17LinearCombinationISI_Li1EffLNS1P_9ScaleType4KindE0ELNS_15FloatRoundStyleE2ESI_EENS1_15EpilogueDefaultEEEEEvvEEEEvNT_6ParamsE)
        .other          _ZN7cutlass13device_kernelINS_4gemm6kernel13GemmUniversalIN4cute5tupleIJiiiiEEENS1_10collective13CollectiveMmaINS1_34MainloopSm90TmaGmmaWarpSpecializedILi4ENS5_IJNS4_1CILi1EEESB_SB_EEENS1_35KernelTmaWarpSpecializedCooperativeEEENS5_IJNSA_ILi128EEENSA_ILi64EEESF_EEENS_10bfloat16_tENS5_IJSB_llEEESI_NS5_IJlSB_lEEENS4_8TiledMMAINS4_8MMA_AtomIJNS4_4SM904GMMA27MMA_64x64x16_F32BF16BF16_SSILNSO_5MajorE1ELSQ_0ELNSO_7ScaleInE1ELSR_1EEEEEENS4_6LayoutINS5_IJNSA_ILi2EEESB_SB_EEENS5_IJSB_NSA_ILi0EEESX_EEEEENS5_IJNS4_10UnderscoreES10_S10_EEEEENS4_13SM90_TMA_LOADENS4_14ComposedLayoutINS4_7SwizzleILi3ELi4ELi3EEENS4_18smem_ptr_flag_bitsILi16EEENSU_INS5_IJSG_NSA_ILi8EEEEEENS5_IJSB_SG_EEEEEEEvNS4_8identityES13_NS14_IS16_S18_NSU_INS5_IJS19_SG_EEENS5_IJSG_SB_EEEEEEEvS1E_EENS_8epilogue10collective6detail29Sm90TmaWarpSpecializedAdapterINS1L_15DefaultEpilogueISI_SK_SK_NS1K_6thread17LinearCombinationISI_Li1EffLNS1P_9ScaleType4KindE0ELNS_15FloatRoundStyleE2ESI_EENS1_15EpilogueDefaultEEEEEvvEEEEvNT_6ParamsE,@"STO_CUDA_ENTRY STV_DEFAULT"
_ZN7cutlass13device_kernelINS_4gemm6kernel13GemmUniversalIN4cute5tupleIJiiiiEEENS1_10collective13CollectiveMmaINS1_34MainloopSm90TmaGmmaWarpSpecializedILi4ENS5_IJNS4_1CILi1EEESB_SB_EEENS1_35KernelTmaWarpSpecializedCooperativeEEENS5_IJNSA_ILi128EEENSA_ILi64EEESF_EEENS_10bfloat16_tENS5_IJSB_llEEESI_NS5_IJlSB_lEEENS4_8TiledMMAINS4_8MMA_AtomIJNS4_4SM904GMMA27MMA_64x64x16_F32BF16BF16_SSILNSO_5MajorE1ELSQ_0ELNSO_7ScaleInE1ELSR_1EEEEEENS4_6LayoutINS5_IJNSA_ILi2EEESB_SB_EEENS5_IJSB_NSA_ILi0EEESX_EEEEENS5_IJNS4_10UnderscoreES10_S10_EEEEENS4_13SM90_TMA_LOADENS4_14ComposedLayoutINS4_7SwizzleILi3ELi4ELi3EEENS4_18smem_ptr_flag_bitsILi16EEENSU_INS5_IJSG_NSA_ILi8EEEEEENS5_IJSB_SG_EEEEEEEvNS4_8identityES13_NS14_IS16_S18_NSU_INS5_IJS19_SG_EEENS5_IJSG_SB_EEEEEEEvS1E_EENS_8epilogue10collective6detail29Sm90TmaWarpSpecializedAdapterINS1L_15DefaultEpilogueISI_SK_SK_NS1K_6thread17LinearCombinationISI_Li1EffLNS1P_9ScaleType4KindE0ELNS_15FloatRoundStyleE2ESI_EENS1_15EpilogueDefaultEEEEEvvEEEEvNT_6ParamsE:
[----:B------:R-:W0:Y:S01]  /*0000*/  LDC R1, c[0x0][0x28] ;  /* 0x00000a00ff017b82 */ /* 0x000e220000000800 */
[----:B------:R-:W1:Y:S01]  /*0010*/  S2R R4, SR_TID.X ;  /* 0x0000000000047919 */ /* 0x000e620000002100 */
[----:B------:R-:W-:Y:S01]  /*0020*/  ELECT P0, URZ, PT ;  /* 0x00000000003f782f */ /* 0x000fe20003800000 */
[----:B------:R-:W-:Y:S01]  /*0030*/  BSSY B0, `(.L_x_0) ;  /* 0x000000f000007945 */ /* 0x000fe20003800000 */
[--C-:B-1----:R-:W-:Y:S02]  /*0040*/  SHF.R.U32.HI R0, RZ, 0x5, R4.reuse ;  /* 0x00000005ff007819 */ /* 0x102fe40000011604 */
[----:B------:R-:W-:-:S03]  /*0050*/  SHF.R.U32.HI R14, RZ, 0x7, R4 ;  /* 0x00000007ff0e7819 */ /* 0x000fc60000011604 */
[----:B------:R-:W1:Y:S04]  /*0060*/  SHFL.IDX PT, R5, R0, RZ, 0x1f ;  /* 0x00001fff00057589 */ /* 0x000e6800000e0000 */
[----:B------:R2:W3:Y:S01]  /*0070*/  SHFL.IDX PT, R10, R14, RZ, 0x1f ;  /* 0x00001fff0e0a7589 */ /* 0x0004e200000e0000 */
[----:B-1----:R-:W-:-:S13]  /*0080*/  ISETP.NE.OR P0, PT, R5, RZ, !P0 ;  /* 0x000000ff0500720c */ /* 0x002fda0004705670 */
[----:B0-23--:R-:W-:Y:S05]  /*0090*/  @P0 BRA `(.L_x_1) ;  /* 0x0000000000200947 */ /* 0x00dfea0003800000 */
[----:B------:R-:W-:Y:S02]  /*00a0*/  ULDC.64 UR4, c[0x0][0x198] ;  /* 0x0000660000047ab9 */ /* 0x000fe40000000a00 */
[----:B------:R-:W-:Y:S02]  /*00b0*/  UIADD3 UR6, UP0, UR4, 0xf0, URZ ;  /* 0x000000f004067890 */ /* 0x000fe4000ff1e03f */
[----:B------:R-:W-:Y:S02]  /*00c0*/  UIADD3 UR4, UP1, UR4, 0x1f0, URZ ;  /* 0x000001f004047890 */ /* 0x000fe4000ff3e03f */
[----:B------:R-:W-:Y:S02]  /*00d0*/  UIADD3.X UR7, URZ, UR5, URZ, UP0, !UPT ;  /* 0x000000053f077290 */ /* 0x000fe400087fe43f */
[----:B------:R-:W-:-:S07]  /*00e0*/  UIADD3.X UR5, URZ, UR5, URZ, UP1, !UPT ;  /* 0x000000053f057290 */ /* 0x000fce0008ffe43f */
[----:B------:R0:W-:Y:S02]  /*00f0*/  UTMACCTL.PF [UR6] ;  /* 0x00000000060079b9 */ /* 0x0001e40008040000 */
[----:B------:R0:W-:Y:S02]  /*0100*/  UTMACCTL.PF [UR4] ;  /* 0x00000000040079b9 */ /* 0x0001e40008040000 */
[----:B0-----:R-:W-:Y:S01]  /*0110*/  NOP ;  /* 0x0000000000007918 */ /* 0x001fe20000000000 */
.L_x_1:
[----:B------:R-:W-:Y:S05]  /*0120*/  BSYNC B0 ;  /* 0x0000000000007941 */ /* 0x000fea0003800000 */
.L_x_0:
[----:B------:R-:W0:Y:S02]  /*0130*/  SHFL.IDX PT, R2, R0, RZ, 0x1f ;  /* 0x00001fff00027589 */ /* 0x000e2400000e0000 */
[----:B0-----:R-:W-:-:S13]  /*0140*/  ISETP.NE.AND P0, PT, R2, RZ, PT ;  /* 0x000000ff0200720c */ /* 0x001fda0003f05270 */
[----:B------:R-:W-:Y:S05]  /*0150*/  @P0 BRA `(.L_x_2) ;  /* 0x0000000000580947 */ /* 0x000fea0003800000 */
[----:B------:R-:W0:Y:S01]  /*0160*/  S2UR UR8, SR_CgaCtaId ;  /* 0x00000000000879c3 */ /* 0x000e220000008800 */
[----:B------:R-:W-:Y:S01]  /*0170*/  UMOV UR4, 0x400 ;  /* 0x0000040000047882 */ /* 0x000fe20000000000 */
[----:B------:R-:W-:Y:S01]  /*0180*/  UMOV UR5, 0x1 ;  /* 0x0000000100057882 */ /* 0x000fe20000000000 */
[----:B------:R-:W-:Y:S01]  /*0190*/  UMOV UR6, 0x100 ;  /* 0x0000010000067882 */ /* 0x000fe20000000000 */
[----:B------:R-:W-:Y:S01]  /*01a0*/  ELECT P0, URZ, PT ;  /* 0x00000000003f782f */ /* 0x000fe20003800000 */
[----:B------:R-:W-:-:S04]  /*01b0*/  UIADD3 UR6, -UR6, 0x100000, URZ ;  /* 0x0010000006067890 */ /* 0x000fc8000fffe13f */
[----:B------:R-:W-:Y:S02]  /*01c0*/  USHF.L.U32 UR7, UR6, 0xb, URZ ;  /* 0x0000000b06077899 */ /* 0x000fe4000800063f */
[----:B------:R-:W-:Y:S02]  /*01d0*/  USHF.L.U32 UR6, UR6, 0x1, URZ ;  /* 0x0000000106067899 */ /* 0x000fe4000800063f */
[----:B0-----:R-:W-:Y:S02]  /*01e0*/  ULEA UR8, UR8, UR4, 0x18 ;  /* 0x0000000408087291 */ /* 0x001fe4000f8ec03f */
[----:B------:R-:W-:-:S04]  /*01f0*/  UIADD3 UR4, -UR5, 0x100000, URZ ;  /* 0x0010000005047890 */ /* 0x000fc8000fffe13f */
[----:B------:R-:W-:Y:S02]  /*0200*/  USHF.L.U32 UR5, UR4, 0xb, URZ ;  /* 0x0000000b04057899 */ /* 0x000fe4000800063f */
[----:B------:R-:W-:Y:S01]  /*0210*/  USHF.L.U32 UR4, UR4, 0x1, URZ ;  /* 0x0000000104047899 */ /* 0x000fe2000800063f */
[----:B------:R-:W0:Y:S11]  /*0220*/  FENCE.VIEW.ASYNC.S ;  /* 0x00000000000073c6 */ /* 0x000e360000000000 */
[----:B0-----:R0:W1:Y:S01]  /*0230*/  SYNCS.EXCH.64 URZ, [UR8], UR4 ;  /* 0x00000004083f75b2 */ /* 0x0010620008000100 */
[----:B------:R0:W2:Y:S01]  /*0240*/  SYNCS.EXCH.64 URZ, [UR8+0x20], UR6 ;  /* 0x00002006083f75b2 */ /* 0x0000a20008000100 */
[----:B------:R0:W3:Y:S01]  /*0250*/  SYNCS.EXCH.64 URZ, [UR8+0x8], UR4 ;  /* 0x00000804083f75b2 */ /* 0x0000e20008000100 */
[----:B------:R0:W4:Y:S01]  /*0260*/  SYNCS.EXCH.64 URZ, [UR8+0x28], UR6 ;  /* 0x00002806083f75b2 */ /* 0x0001220008000100 */
[----:B------:R0:W0:Y:S01]  /*0270*/  SYNCS.EXCH.64 URZ, [UR8+0x10], UR4 ;  /* 0x00001004083f75b2 */ /* 0x0000220008000100 */
[----:B------:R0:W0:Y:S01]  /*0280*/  SYNCS.EXCH.64 URZ, [UR8+0x30], UR6 ;  /* 0x00003006083f75b2 */ /* 0x0000220008000100 */
[----:B------:R0:W0:Y:S01]  /*0290*/  SYNCS.EXCH.64 URZ, [UR8+0x18], UR4 ;  /* 0x00001804083f75b2 */ /* 0x0000220008000100 */
[----:B------:R0:W0:Y:S01]  /*02a0*/  SYNCS.EXCH.64 URZ, [UR8+0x38], UR6 ;  /* 0x00003806083f75b2 */ /* 0x0000220008000100 */
[----:B------:R-:W-:Y:S01]  /*02b0*/  NOP ;  /* 0x0000000000007918 */ /* 0x000fe20000000000 */
.L_x_2:
[----:B------:R-:W5:Y:S01]  /*02c0*/  SHFL.IDX PT, R0, R0, RZ, 0x1f ;  /* 0x00001fff00007589 */ /* 0x000f6200000e0000 */
[----:B------:R-:W-:Y:S01]  /*02d0*/  ELECT P0, URZ, PT ;  /* 0x00000000003f782f */ /* 0x000fe20003800000 */
[----:B------:R-:W1:Y:S01]  /*02e0*/  LDC R2, c[0x0][0x65c] ;  /* 0x00019700ff027b82 */ /* 0x000e620000000800 */
[----:B0-----:R-:W-:Y:S01]  /*02f0*/  UMOV UR4, 0x20 ;  /* 0x0000002000047882 */ /* 0x001fe20000000000 */
[----:B------:R-:W0:Y:S01]  /*0300*/  S2R R3, SR_CTAID.Y ;  /* 0x0000000000037919 */ /* 0x000e220000002600 */
[----:B------:R-:W-:Y:S01]  /*0310*/  NOP ;  /* 0x0000000000007918 */ /* 0x000fe20000000000 */
[----:B------:R-:W-:Y:S01]  /*0320*/  ISETP.NE.AND P2, PT, R10, RZ, PT ;  /* 0x000000ff0a00720c */ /* 0x000fe20003f45270 */
[----:B------:R-:W-:Y:S01]  /*0330*/  NOP ;  /* 0x0000000000007918 */ /* 0x000fe20000000000 */
[----:B------:R-:W2:Y:S01]  /*0340*/  S2R R6, SR_CTAID.X ;  /* 0x0000000000067919 */ /* 0x000ea20000002500 */
[----:B------:R-:W-:Y:S01]  /*0350*/  IMAD.MOV.U32 R7, RZ, RZ, RZ ;  /* 0x000000ffff077224 */ /* 0x000fe200078e00ff */
[----:B-----5:R-:W-:-:S02]  /*0360*/  ISETP.NE.OR P0, PT, R0, RZ, !P0 ;  /* 0x000000ff0000720c */ /* 0x020fc40004705670 */
[----:B-1----:R-:W-:-:S04]  /*0370*/  ISETP.NE.AND P3, PT, R2, 0x1, PT ;  /* 0x000000010200780c */ /* 0x002fc80003f65270 */
[----:B------:R-:W-:Y:S02]  /*0380*/  P2R R0, PR, RZ, 0x8 ;  /* 0x00000008ff007803 */ /* 0x000fe40000000000 */
[----:B------:R-:W-:-:S04]  /*0390*/  SHF.R.S32.HI R0, RZ, 0x1f, R5 ;  /* 0x0000001fff007819 */ /* 0x000fc80000011405 */
[----:B------:R-:W-:Y:S01]  /*03a0*/  LEA.HI R0, R0, R5, RZ, 0x2 ;  /* 0x0000000500007211 */ /* 0x000fe200078f10ff */
[----:B------:R-:W-:Y:S01]  /*03b0*/  VOTEU.ALL UP0, P0 ;  /* 0x00000000003f7886 */ /* 0x000fe20000000000 */
[----:B------:R-:W-:Y:S01]  /*03c0*/  VOTEU.ALL UP1, P0 ;  /* 0x00000000003f7886 */ /* 0x000fe20000020000 */
[----:B------:R-:W2:Y:S01]  /*03d0*/  @P3 LDC R17, c[0x0][0x10] ;  /* 0x00000400ff113b82 */ /* 0x000ea20000000800 */
[----:B------:R-:W-:Y:S01]  /*03e0*/  LOP3.LUT R0, R0, 0xfffffffc, RZ, 0xc0, !PT ;  /* 0xfffffffc00007812 */ /* 0x000fe200078ec0ff */
[----:B0-----:R-:W-:Y:S01]  /*03f0*/  @P3 IMAD.MOV.U32 R8, RZ, RZ, R3 ;  /* 0x000000ffff083224 */ /* 0x001fe200078e0003 */
[----:B------:R-:W-:Y:S01]  /*0400*/  @!UP0 UMOV UR6, 0x400 ;  /* 0x0000040000068882 */ /* 0x000fe20000000000 */
[----:B------:R-:W-:-:S04]  /*0410*/  @!UP0 UIADD3 UR4, -UR4, 0x100000, URZ ;  /* 0x0010000004048890 */ /* 0x000fc8000fffe13f */
[----:B------:R-:W-:Y:S02]  /*0420*/  @!UP0 USHF.L.U32 UR5, UR4, 0xb, URZ ;  /* 0x0000000b04058899 */ /* 0x000fe4000800063f */
[----:B------:R-:W-:Y:S01]  /*0430*/  @!UP0 USHF.L.U32 UR4, UR4, 0x1, URZ ;  /* 0x0000000104048899 */ /* 0x000fe2000800063f */
[----:B------:R-:W-:Y:S02]  /*0440*/  @P3 IMAD.MOV.U32 R9, RZ, RZ, RZ ;  /* 0x000000ffff093224 */ /* 0x000fe400078e00ff */
[----:B------:R-:W-:Y:S01]  /*0450*/  IMAD.IADD R0, R5, 0x1, -R0 ;  /* 0x0000000105007824 */ /* 0x000fe200078e0a00 */
[----:B------:R-:W0:Y:S01]  /*0460*/  @!UP0 S2UR UR7, SR_CgaCtaId ;  /* 0x00000000000789c3 */ /* 0x000e220000008800 */
[----:B------:R-:W-:-:S03]  /*0470*/  @P3 IMAD.MOV.U32 R5, RZ, RZ, RZ ;  /* 0x000000ffff053224 */ /* 0x000fc600078e00ff */
[----:B------:R-:W-:-:S04]  /*0480*/  ISETP.NE.AND P1, PT, R0, 0x3, PT ;  /* 0x000000030000780c */ /* 0x000fc80003f25270 */
[----:B------:R-:W1:Y:S01]  /*0490*/  @!P3 LDC R11, c[0x0][0xc] ;  /* 0x00000300ff0bbb82 */ /* 0x000e620000000800 */
[----:B--2---:R-:W-:-:S04]  /*04a0*/  @P3 IMAD.WIDE.U32 R16, R6, R17, R8 ;  /* 0x0000001106103225 */ /* 0x004fc800078e0008 */
[----:B------:R-:W-:Y:S01]  /*04b0*/  @P3 IMAD.IADD R17, R17, 0x1, R5 ;  /* 0x0000000111113824 */ /* 0x000fe200078e0205 */
[----:B------:R-:W-:Y:S01]  /*04c0*/  LOP3.LUT R5, R4, 0x7f, RZ, 0xc0, !PT ;  /* 0x0000007f04057812 */ /* 0x000fe200078ec0ff */
[----:B0-----:R-:W-:Y:S01]  /*04d0*/  @!UP0 ULEA UR8, UR7, UR6, 0x18 ;  /* 0x0000000607088291 */ /* 0x001fe2000f8ec03f */
[----:B------:R-:W-:Y:S02]  /*04e0*/  VOTEU.ALL UP0, P0 ;  /* 0x00000000003f7886 */ /* 0x000fe40000000000 */
[----:B------:R-:W-:Y:S01]  /*04f0*/  ULDC UR6, c[0x0][0xc] ;  /* 0x0000030000067ab9 */ /* 0x000fe20000000800 */
[----:B------:R-:W-:Y:S01]  /*0500*/  ISETP.EQ.OR P0, PT, R0, RZ, !P1 ;  /* 0x000000ff0000720c */ /* 0x000fe20004f02670 */
[----:B------:R-:W-:-:S03]  /*0510*/  ULDC UR7, c[0x0][0x10] ;  /* 0x0000040000077ab9 */ /* 0x000fc60000000800 */
[C---:B------:R-:W-:Y:S01]  /*0520*/  ISETP.EQ.AND P0, PT, R10.reuse, RZ, P0 ;  /* 0x000000ff0a00720c */ /* 0x040fe20000702270 */
[----:B------:R-:W-:Y:S02]  /*0530*/  VIADD R10, R10, 0xffffffff ;  /* 0xffffffff0a0a7836 */ /* 0x000fe40000000000 */
[----:B-1----:R-:W-:Y:S01]  /*0540*/  @!P3 IMAD.WIDE.U32 R8, R11, R3, R6 ;  /* 0x000000030b08b225 */ /* 0x002fe200078e0006 */
[----:B------:R-:W0:Y:S02]  /*0550*/  FENCE.VIEW.ASYNC.S ;  /* 0x00000000000073c6 */ /* 0x000e240000000000 */
[----:B0-----:R-:W3:Y:S01]  /*0560*/  @!UP0 SYNCS.EXCH.64 URZ, [UR8+0x50], UR4 ;  /* 0x00005004083f85b2 */ /* 0x001ee20008000100 */
[----:B------:R-:W-:Y:S02]  /*0570*/  SEL R18, RZ, 0x1, !P0 ;  /* 0x00000001ff127807 */ /* 0x000fe40004000000 */
[----:B------:R-:W-:Y:S01]  /*0580*/  ISETP.GE.U32.AND P1, PT, R10, 0x2, PT ;  /* 0x000000020a00780c */ /* 0x000fe20003f26070 */
[----:B------:R-:W-:-:S02]  /*0590*/  @!P3 IMAD.MOV.U32 R16, RZ, RZ, R8 ;  /* 0x000000ffff10b224 */ /* 0x000fc400078e0008 */
[----:B------:R-:W-:Y:S01]  /*05a0*/  @!P3 IMAD.MOV.U32 R17, RZ, RZ, R9 ;  /* 0x000000ffff11b224 */ /* 0x000fe200078e0009 */
[----:B------:R-:W-:Y:S01]  /*05b0*/  SEL R18, R18, 0x2, P1 ;  /* 0x0000000212127807 */ /* 0x000fe20000800000 */
[----:B------:R0:W3:Y:S01]  /*05c0*/  @!UP1 SYNCS.EXCH.64 URZ, [UR8+0x58], UR4 ;  /* 0x00005804083f95b2 */ /* 0x0000e20008000100 */
[----:B------:R-:W-:Y:S01]  /*05d0*/  NOP ;  /* 0x0000000000007918 */ /* 0x000fe20000000000 */
[----:B0-----:R-:W-:-:S03]  /*05e0*/  UIMAD.WIDE.U32 UR4, UR6, UR7, URZ ;  /* 0x00000007060472a5 */ /* 0x001fc6000f8e003f */
[----:B------:R-:W-:Y:S02]  /*05f0*/  ULDC UR6, c[0x0][0x14] ;  /* 0x0000050000067ab9 */ /* 0x000fe40000000800 */
[----:B------:R-:W-:Y:S02]  /*0600*/  UIMAD.WIDE.U32 UR38, UR4, UR6, URZ ;  /* 0x00000006042672a5 */ /* 0x000fe4000f8e003f */
[----:B------:R-:W-:-:S04]  /*0610*/  UIMAD UR41, UR5, UR6, URZ ;  /* 0x00000006052972a4 */ /* 0x000fc8000f8e023f */
[----:B------:R-:W-:Y:S01]  /*0620*/  UIADD3 UR41, UR39, UR41, URZ ;  /* 0x0000002927297290 */ /* 0x000fe2000fffe03f */
[----:B---34-:R-:W-:Y:S06]  /*0630*/  BAR.SYNC.DEFER_BLOCKING 0x0 ;  /* 0x0000000000007b1d */ /* 0x018fec0000010000 */
[----:B------:R-:W-:Y:S05]  /*0640*/  @!P2 BRA `(.L_x_3) ;  /* 0x000000440000a947 */ /* 0x000fea0003800000 */
[----:B------:R-:W-:-:S13]  /*0650*/  ISETP.GT.U32.AND P0, PT, R10, 0x1, PT ;  /* 0x000000010a00780c */ /* 0x000fda0003f04070 */
[----:B------:R-:W-:Y:S05]  /*0660*/  @P0 EXIT ;  /* 0x000000000000094d */ /* 0x000fea0003800000 */
[----:B------:R-:W-:Y:S01]  /*0670*/  ULDC.64 UR4, c[0x0][0x650] ;  /* 0x0001940000047ab9 */ /* 0x000fe20000000a00 */
[----:B------:R-:W-:Y:S01]  /*0680*/  PRMT R0, RZ, 0x7610, R0 ;  /* 0x00007610ff007816 */ /* 0x000fe20000000000 */
[----:B------:R-:W-:Y:S01]  /*0690*/  IMAD.MOV.U32 R69, RZ, RZ, -0x1 ;  /* 0xffffffffff457424 */ /* 0x000fe200078e00ff */
[----:B------:R-:W-:Y:S01]  /*06a0*/  ISETP.GE.U32.AND P0, PT, R16, UR4, PT ;  /* 0x0000000410007c0c */ /* 0x000fe2000bf06070 */
[----:B------:R-:W-:Y:S02]  /*06b0*/  IMAD.MOV.U32 R68, RZ, RZ, -0x1 ;  /* 0xffffffffff447424 */ /* 0x000fe400078e00ff */
[----:B------:R-:W-:Y:S01]  /*06c0*/  IMAD.MOV.U32 R67, RZ, RZ, -0x1 ;  /* 0xffffffffff437424 */ /* 0x000fe200078e00ff */
[----:B------:R-:W-:-:S13]  /*06d0*/  ISETP.GE.U32.AND.EX P0, PT, R17, UR5, PT, P0 ;  /* 0x0000000511007c0c */ /* 0x000fda000bf06100 */
[----:B------:R-:W-:Y:S05]  /*06e0*/  @P0 BRA `(.L_x_4) ;  /* 0x0000000400540947 */ /* 0x000fea0003800000 */
[----:B------:R-:W0:Y:S01]  /*06f0*/  LDC.64 R20, c[0x0][0x628] ;  /* 0x00018a00ff147b82 */ /* 0x000e220000000a00 */
[----:B------:R-:W-:Y:S02]  /*0700*/  IMAD.MOV.U32 R8, RZ, RZ, R16 ;  /* 0x000000ffff087224 */ /* 0x000fe400078e0010 */
[----:B------:R-:W-:-:S05]  /*0710*/  IMAD.MOV.U32 R9, RZ, RZ, R17 ;  /* 0x000000ffff097224 */ /* 0x000fca00078e0011 */
[----:B------:R-:W1:Y:S08]  /*0720*/  LDC R0, c[0x0][0x630] ;  /* 0x00018c00ff007b82 */ /* 0x000e700000000800 */
[----:B------:R-:W2:Y:S01]  /*0730*/  LDC.64 R22, c[0x0][0x620] ;  /* 0x00018800ff167b82 */ /* 0x000ea20000000a00 */
[----:B0-----:R-:W-:-:S04]  /*0740*/  ISETP.NE.U32.AND P0, PT, R20, RZ, PT ;  /* 0x000000ff1400720c */ /* 0x001fc80003f05070 */
[----:B------:R-:W-:-:S13]  /*0750*/  ISETP.NE.AND.EX P0, PT, R21, RZ, PT, P0 ;  /* 0x000000ff1500720c */ /* 0x000fda0003f05300 */
[----:B-12---:R-:W-:Y:S05]  /*0760*/  @!P0 BRA `(.L_x_5) ;  /* 0x0000000000288947 */ /* 0x006fea0003800000 */
[----:B------:R-:W0:Y:S02]  /*0770*/  LDC R13, c[0x0][0x634] ;  /* 0x00018d00ff0d7b82 */ /* 0x000e240000000800 */
[----:B0-----:R-:W-:-:S05]  /*0780*/  IADD3 R13, P0, R16, R13, RZ ;  /* 0x0000000d100d7210 */ /* 0x001fca0007f1e0ff */
[----:B------:R-:W-:-:S04]  /*0790*/  IMAD.X R15, RZ, RZ, R17, P0 ;  /* 0x000000ffff0f7224 */ /* 0x000fc800000e0611 */
[----:B------:R-:W-:-:S04]  /*07a0*/  IMAD.WIDE.U32 R8, R15, R20, RZ ;  /* 0x000000140f087225 */ /* 0x000fc800078e00ff */
[----:B------:R-:W-:-:S04]  /*07b0*/  IMAD.WIDE.U32 R10, P0, R13, R21, R8 ;  /* 0x000000150d0a7225 */ /* 0x000fc80007800008 */
[----:B------:R-:W-:-:S04]  /*07c0*/  IMAD.WIDE.U32 R8, R13, R20, RZ ;  /* 0x000000140d087225 */ /* 0x000fc800078e00ff */
[----:B------:R-:W-:Y:S01]  /*07d0*/  IMAD.X R13, RZ, RZ, RZ, P0 ;  /* 0x000000ffff0d7224 */ /* 0x000fe200000e06ff */
[----:B------:R-:W-:Y:S01]  /*07e0*/  IADD3 RZ, P0, R9, R10, RZ ;  /* 0x0000000a09ff7210 */ /* 0x000fe20007f1e0ff */
[----:B------:R-:W-:-:S04]  /*07f0*/  IMAD.MOV.U32 R12, RZ, RZ, R11 ;  /* 0x000000ffff0c7224 */ /* 0x000fc800078e000b */
[----:B------:R-:W-:-:S08]  /*0800*/  IMAD.WIDE.U32.X R8, R15, R21, R12, P0 ;  /* 0x000000150f087225 */ /* 0x000fd000000e040c */
.L_x_5:
[-CC-:B------:R-:W-:Y:S01]  /*0810*/  SHF.R.U64 R67, R8, R0.reuse, R9.reuse ;  /* 0x0000000008437219 */ /* 0x180fe20000001209 */
[----:B------:R-:W0:Y:S01]  /*0820*/  LDC R12, c[0x0][0x618] ;  /* 0x00018600ff0c7b82 */ /* 0x000e220000000800 */
[----:B------:R-:W-:Y:S01]  /*0830*/  SHF.R.U32.HI R7, RZ, R0, R9 ;  /* 0x00000000ff077219 */ /* 0x000fe20000011609 */
[----:B------:R-:W-:Y:S01]  /*0840*/  ULDC UR4, c[0x0][0x150] ;  /* 0x0000540000047ab9 */ /* 0x000fe20000000800 */
[----:B------:R-:W-:Y:S02]  /*0850*/  IADD3 R11, P0, RZ, -R67, RZ ;  /* 0x80000043ff0b7210 */ /* 0x000fe40007f1e0ff */
[----:B------:R-:W-:-:S03]  /*0860*/  I2FP.F32.U32 R0, R6 ;  /* 0x0000000600007245 */ /* 0x000fc60000201000 */
[----:B------:R-:W1:Y:S01]  /*0870*/  LDC.64 R30, c[0x0][0x640] ;  /* 0x00019000ff1e7b82 */ /* 0x000e620000000a00 */
[----:B------:R-:W-:Y:S02]  /*0880*/  IMAD.X R13, RZ, RZ, ~R7, P0 ;  /* 0x000000ffff0d7224 */ /* 0x000fe400000e0e07 */
[----:B------:R-:W-:Y:S01]  /*0890*/  FMUL R0, R0, UR4 ;  /* 0x0000000400007c20 */ /* 0x000fe20008400000 */
[----:B------:R-:W-:Y:S01]  /*08a0*/  IMAD.WIDE.U32 R8, R11, R22, R16 ;  /* 0x000000160b087225 */ /* 0x000fe200078e0010 */
[----:B------:R-:W-:-:S03]  /*08b0*/  ULDC UR4, c[0x0][0x154] ;  /* 0x0000550000047ab9 */ /* 0x000fc60000000800 */
[----:B------:R-:W-:Y:S01]  /*08c0*/  IMAD R10, R13, R22, RZ ;  /* 0x000000160d0a7224 */ /* 0x000fe200078e02ff */
[----:B------:R-:W2:Y:S01]  /*08d0*/  LDC R7, c[0x0][0x144] ;  /* 0x00005100ff077b82 */ /* 0x000ea20000000800 */
[----:B------:R-:W3:Y:S02]  /*08e0*/  F2I.U32.TRUNC.NTZ R0, R0 ;  /* 0x0000000000007305 */ /* 0x000ee4000020f000 */
[----:B------:R-:W-:-:S04]  /*08f0*/  IMAD R11, R11, R23, R10 ;  /* 0x000000170b0b7224 */ /* 0x000fc800078e020a */
[----:B------:R-:W-:Y:S01]  /*0900*/  IMAD.IADD R9, R9, 0x1, R11 ;  /* 0x0000000109097824 */ /* 0x000fe200078e020b */
[----:B------:R-:W4:Y:S01]  /*0910*/  LDC R24, c[0x0][0x608] ;  /* 0x00018200ff187b82 */ /* 0x000f220000000800 */
[----:B------:R-:W-:-:S03]  /*0920*/  IMAD.MOV.U32 R11, RZ, RZ, -0x1 ;  /* 0xffffffffff0b7424 */ /* 0x000fc600078e00ff */
[-CC-:B0-----:R-:W-:Y:S02]  /*0930*/  SHF.R.U64 R22, R8, R12.reuse, R9.reuse ;  /* 0x0000000c08167219 */ /* 0x181fe40000001209 */
[----:B------:R-:W-:Y:S02]  /*0940*/  I2FP.F32.U32 R8, R3 ;  /* 0x0000000300087245 */ /* 0x000fe40000201000 */
[----:B------:R-:W0:Y:S01]  /*0950*/  LDC R28, c[0x0][0x658] ;  /* 0x00019600ff1c7b82 */ /* 0x000e220000000800 */
[----:B-1----:R-:W-:Y:S01]  /*0960*/  ISETP.NE.U32.AND P0, PT, R30, RZ, PT ;  /* 0x000000ff1e00720c */ /* 0x002fe20003f05070 */
[----:B---3--:R-:W-:Y:S02]  /*0970*/  IMAD.MOV R10, RZ, RZ, -R0 ;  /* 0x000000ffff0a7224 */ /* 0x008fe400078e0a00 */
[----:B------:R-:W-:Y:S01]  /*0980*/  FMUL R8, R8, UR4 ;  /* 0x0000000408087c20 */ /* 0x000fe20008400000 */
[----:B------:R-:W-:Y:S02]  /*0990*/  SHF.R.U32.HI R9, RZ, R12, R9 ;  /* 0x0000000cff097219 */ /* 0x000fe40000011609 */
[----:B------:R-:W-:Y:S01]  /*09a0*/  ISETP.NE.AND.EX P0, PT, R31, RZ, PT, P0 ;  /* 0x000000ff1f00720c */ /* 0x000fe20003f05300 */
[----:B------:R1:W3:Y:S01]  /*09b0*/  F2I.U32.TRUNC.NTZ R15, R8 ;  /* 0x00000008000f7305 */ /* 0x0002e2000020f000 */
[----:B------:R-:W1:Y:S01]  /*09c0*/  LDC R20, c[0x0][0x148] ;  /* 0x00005200ff147b82 */ /* 0x000e620000000800 */
[----:B--2---:R-:W-:-:S07]  /*09d0*/  IMAD R0, R7, R10, R6 ;  /* 0x0000000a07007224 */ /* 0x004fce00078e0206 */
[----:B------:R-:W2:Y:S01]  /*09e0*/  LDC R26, c[0x0][0x600] ;  /* 0x00018000ff1a7b82 */ /* 0x000ea20000000800 */
[-CC-:B----4-:R-:W-:Y:S02]  /*09f0*/  SHF.R.U64 R32, R22, R24.reuse, R9.reuse ;  /* 0x0000001816207219 */ /* 0x190fe40000001209 */
[----:B------:R-:W-:Y:S01]  /*0a00*/  SHF.R.U32.HI R7, RZ, R24, R9 ;  /* 0x00000018ff077219 */ /* 0x000fe20000011609 */
[----:B------:R-:W-:-:S04]  /*0a10*/  IMAD.MOV.U32 R9, RZ, RZ, 0x1 ;  /* 0x00000001ff097424 */ /* 0x000fc800078e00ff */
[----:B------:R-:W4:Y:S01]  /*0a20*/  LDC R21, c[0x0][0x648] ;  /* 0x00019200ff157b82 */ /* 0x000f220000000800 */
[-C--:B0-----:R-:W-:Y:S02]  /*0a30*/  SHF.L.U32 R6, R11, R28.reuse, RZ ;  /* 0x0000001c0b067219 */ /* 0x081fe400000006ff */
[--C-:B------:R-:W-:Y:S02]  /*0a40*/  SHF.R.U64 R24, R32, R28, R7.reuse ;  /* 0x0000001c20187219 */ /* 0x100fe40000001207 */
[----:B------:R-:W-:Y:S02]  /*0a50*/  LOP3.LUT R13, RZ, R6, RZ, 0x33, !PT ;  /* 0x00000006ff0d7212 */ /* 0x000fe400078e33ff */
[-C--:B------:R-:W-:Y:S01]  /*0a60*/  SHF.R.U32.HI R7, RZ, R28.reuse, R7 ;  /* 0x0000001cff077219 */ /* 0x080fe20000011607 */
[----:B------:R-:W0:Y:S01]  /*0a70*/  LDC R23, c[0x0][0x638] ;  /* 0x00018e00ff177b82 */ /* 0x000e220000000800 */
[----:B------:R-:W-:Y:S01]  /*0a80*/  SHF.L.U32 R12, R9, R28, RZ ;  /* 0x0000001c090c7219 */ /* 0x000fe200000006ff */
[----:B------:R-:W-:-:S06]  /*0a90*/  IMAD.MOV.U32 R6, RZ, RZ, R24 ;  /* 0x000000ffff067224 */ /* 0x000fcc00078e0018 */
[----:B------:R-:W0:Y:S01]  /*0aa0*/  LDC R69, c[0x0][0x610] ;  /* 0x00018400ff457b82 */ /* 0x000e220000000800 */
[----:B-1-3--:R-:W-:Y:S05]  /*0ab0*/  @!P0 BRA `(.L_x_6) ;  /* 0x0000000000288947 */ /* 0x00afea0003800000 */
[----:B------:R-:W1:Y:S02]  /*0ac0*/  LDC R11, c[0x0][0x64c] ;  /* 0x00019300ff0b7b82 */ /* 0x000e640000000800 */
[----:B-1----:R-:W-:-:S05]  /*0ad0*/  IADD3 R11, P0, R24, R11, RZ ;  /* 0x0000000b180b7210 */ /* 0x002fca0007f1e0ff */
        /* <DEDUP_REMOVED lines=8> */
.L_x_6:
[----:B----4-:R-:W-:Y:S01]  /*0b60*/  SHF.R.U64 R6, R6, R21, R7 ;  /* 0x0000001506067219 */ /* 0x010fe20000001207 */
[----:B--2---:R-:W-:Y:S01]  /*0b70*/  VIADD R7, R26, 0xffffffff ;  /* 0xffffffff1a077836 */ /* 0x004fe20000000000 */
[----:B------:R-:W-:Y:S01]  /*0b80*/  LOP3.LUT R13, R32, R13, RZ, 0xc0, !PT ;  /* 0x0000000d200d7212 */ /* 0x000fe200078ec0ff */
[----:B------:R-:W-:Y:S02]  /*0b90*/  IMAD.MOV R15, RZ, RZ, -R15 ;  /* 0x000000ffff0f7224 */ /* 0x000fe400078e0a0f */
[----:B------:R-:W-:Y:S02]  /*0ba0*/  IMAD.MOV R8, RZ, RZ, -R6 ;  /* 0x000000ffff087224 */ /* 0x000fe400078e0a06 */
[----:B------:R-:W-:Y:S01]  /*0bb0*/  IMAD R13, R12, R6, R13 ;  /* 0x000000060c0d7224 */ /* 0x000fe200078e020d */
[----:B------:R-:W-:Y:S01]  /*0bc0*/  LOP3.LUT R6, R22, R7, RZ, 0xc0, !PT ;  /* 0x0000000716067212 */ /* 0x000fe200078ec0ff */
[----:B------:R-:W-:Y:S02]  /*0bd0*/  @P3 IMAD R0, R20, R15, R3 ;  /* 0x0000000f14003224 */ /* 0x000fe400078e0203 */
[----:B0-----:R-:W-:-:S02]  /*0be0*/  IMAD R3, R8, R23, R24 ;  /* 0x0000001708037224 */ /* 0x001fc400078e0218 */
[----:B------:R-:W-:Y:S02]  /*0bf0*/  IMAD R69, R13, R69, R0 ;  /* 0x000000450d457224 */ /* 0x000fe400078e0200 */
[----:B------:R-:W-:Y:S02]  /*0c00*/  IMAD R6, R3, R26, R6 ;  /* 0x0000001a03067224 */ /* 0x000fe400078e0206 */
[----:B------:R-:W-:-:S03]  /*0c10*/  IMAD.MOV.U32 R0, RZ, RZ, 0x1 ;  /* 0x00000001ff007424 */ /* 0x000fc600078e00ff */
[----:B------:R-:W-:Y:S02]  /*0c20*/  SEL R68, R6, R69, !P3 ;  /* 0x0000004506447207 */ /* 0x000fe40005800000 */
[----:B------:R-:W-:-:S07]  /*0c30*/  SEL R69, R69, R6, !P3 ;  /* 0x0000000645457207 */ /* 0x000fce0005800000 */
.L_x_4:
[----:B------:R-:W-:-:S08]  /*0c40*/  NOP ;  /* 0x0000000000007918 */ /* 0x000fd00000000000 */
[----:B------:R-:W0:Y:S02]  /*0c50*/  USETMAXREG.TRY_ALLOC.CTAPOOL UP0, 0xe8 ;  /* 0x000000e8000079c8 */ /* 0x000e240008000600 */
[----:B0-----:R-:W-:-:S13]  /*0c60*/  PLOP3.LUT P0, PT, PT, PT, UP0, 0x80, 0x0 ;  /* 0x000000000000781c */ /* 0x001fda0003f0f008 */
[----:B------:R-:W-:Y:S05]  /*0c70*/  @!P0 BRA `(.L_x_4) ;  /* 0xfffffffc00f08947 */ /* 0x000fea000383ffff */
[----:B------:R-:W-:Y:S01]  /*0c80*/  ULDC.64 UR4, c[0x0][0x598] ;  /* 0x0001660000047ab9 */ /* 0x000fe20000000a00 */
[----:B------:R-:W-:Y:S01]  /*0c90*/  ULDC.64 UR36, c[0x0][0x208] ;  /* 0x0000820000247ab9 */ /* 0x000fe20000000a00 */
[----:B------:R-:W-:-:S04]  /*0ca0*/  ISETP.NE.U32.AND P0, PT, RZ, UR4, PT ;  /* 0x00000004ff007c0c */ /* 0x000fc8000bf05070 */
[----:B------:R-:W-:-:S13]  /*0cb0*/  ISETP.NE.AND.EX P0, PT, RZ, UR5, PT, P0 ;  /* 0x00000005ff007c0c */ /* 0x000fda000bf05300 */
[----:B------:R-:W-:Y:S05]  /*0cc0*/  @!P0 BRA `(.L_x_7) ;  /* 0x00000000001c8947 */ /* 0x000fea0003800000 */
[----:B------:R-:W0:Y:S02]  /*0cd0*/  LDC.64 R6, c[0x0][0x598] ;  /* 0x00016600ff067b82 */ /* 0x000e240000000a00 */
[----:B0-----:R-:W2:Y:S02]  /*0ce0*/  LDG.E.64 R6, desc[UR36][R6.64] ;  /* 0x0000002406067981 */ /* 0x001ea4000c1e1b00 */
[----:B--2---:R-:W-:-:S04]  /*0cf0*/  ISETP.NE.U32.AND P0, PT, R6, RZ, PT ;  /* 0x000000ff0600720c */ /* 0x004fc80003f05070 */
[----:B------:R-:W-:-:S13]  /*0d00*/  ISETP.NE.AND.EX P0, PT, R7, RZ, PT, P0 ;  /* 0x000000ff0700720c */ /* 0x000fda0003f05300 */
[----:B------:R-:W-:Y:S05]  /*0d10*/  @!P0 BRA `(.L_x_7) ;  /* 0x0000000000088947 */ /* 0x000fea0003800000 */
[----:B------:R0:W5:Y:S01]  /*0d20*/  LD.E R19, desc[UR36][R6.64] ;  /* 0x0000002406137980 */ /* 0x000162000c101900 */
[----:B------:R-:W-:Y:S05]  /*0d30*/  BRA `(.L_x_8) ;  /* 0x0000000000247947 */ /* 0x000fea0003800000 */
.L_x_7:
[----:B------:R-:W-:Y:S02]  /*0d40*/  ULDC.64 UR4, c[0x0][0x588] ;  /* 0x0001620000047ab9 */ /* 0x000fe40000000a00 */
[----:B------:R-:W-:-:S04]  /*0d50*/  ISETP.NE.U32.AND P0, PT, RZ, UR4, PT ;  /* 0x00000004ff007c0c */ /* 0x000fc8000bf05070 */
[----:B------:R-:W-:-:S13]  /*0d60*/  ISETP.NE.AND.EX P0, PT, RZ, UR5, PT, P0 ;  /* 0x00000005ff007c0c */ /* 0x000fda000bf05300 */
[----:B------:R-:W-:Y:S05]  /*0d70*/  @!P0 BRA `(.L_x_9) ;  /* 0x00000000000c8947 */ /* 0x000fea0003800000 */
[----:B------:R-:W0:Y:S02]  /*0d80*/  LDC.64 R6, c[0x0][0x588] ;  /* 0x00016200ff067b82 */ /* 0x000e240000000a00 */
[----:B0-----:R1:W5:Y:S01]  /*0d90*/  LDG.E R19, desc[UR36][R6.64] ;  /* 0x0000002406137981 */ /* 0x001362000c1e1900 */
[----:B------:R-:W-:Y:S05]  /*0da0*/  BRA `(.L_x_8) ;  /* 0x0000000000087947 */ /* 0x000fea0003800000 */
.L_x_9:
[----:B------:R-:W-:Y:S02]  /*0db0*/  ULDC UR4, c[0x0][0x580] ;  /* 0x0001600000047ab9 */ /* 0x000fe40000000800 */
[----:B------:R-:W-:-:S07]  /*0dc0*/  IMAD.U32 R19, RZ, RZ, UR4 ;  /* 0x00000004ff137e24 */ /* 0x000fce000f8e00ff */
.L_x_8:
[----:B------:R-:W-:Y:S02]  /*0dd0*/  ULDC.64 UR4, c[0x0][0x5a0] ;  /* 0x0001680000047ab9 */ /* 0x000fe40000000a00 */
[----:B------:R-:W-:-:S04]  /*0de0*/  ISETP.NE.U32.AND P0, PT, RZ, UR4, PT ;  /* 0x00000004ff007c0c */ /* 0x000fc8000bf05070 */
[----:B------:R-:W-:-:S13]  /*0df0*/  ISETP.NE.AND.EX P0, PT, RZ, UR5, PT, P0 ;  /* 0x00000005ff007c0c */ /* 0x000fda000bf05300 */
[----:B------:R-:W-:Y:S05]  /*0e00*/  @!P0 BRA `(.L_x_10) ;  /* 0x00000000001c8947 */ /* 0x000fea0003800000 */
[----:B01----:R-:W0:Y:S02]  /*0e10*/  LDC.64 R6, c[0x0][0x5a0] ;  /* 0x00016800ff067b82 */ /* 0x003e240000000a00 */
[----:B0-----:R-:W2:Y:S02]  /*0e20*/  LDG.E.64 R6, desc[UR36][R6.64] ;  /* 0x0000002406067981 */ /* 0x001ea4000c1e1b00 */
[----:B--2---:R-:W-:-:S04]  /*0e30*/  ISETP.NE.U32.AND P0, PT, R6, RZ, PT ;  /* 0x000000ff0600720c */ /* 0x004fc80003f05070 */
[----:B------:R-:W-:-:S13]  /*0e40*/  ISETP.NE.AND.EX P0, PT, R7, RZ, PT, P0 ;  /* 0x000000ff0700720c */ /* 0x000fda0003f05300 */
[----:B------:R-:W-:Y:S05]  /*0e50*/  @!P0 BRA `(.L_x_10) ;  /* 0x0000000000088947 */ /* 0x000fea0003800000 */
[----:B------:R0:W5:Y:S01]  /*0e60*/  LD.E R56, desc[UR36][R6.64] ;  /* 0x0000002406387980 */ /* 0x000162000c101900 */
[----:B------:R-:W-:Y:S05]  /*0e70*/  BRA `(.L_x_11) ;  /* 0x0000000000247947 */ /* 0x000fea0003800000 */
.L_x_10:
[----:B------:R-:W-:Y:S02]  /*0e80*/  ULDC.64 UR4, c[0x0][0x590] ;  /* 0x0001640000047ab9 */ /* 0x000fe40000000a00 */
[----:B------:R-:W-:-:S04]  /*0e90*/  ISETP.NE.U32.AND P0, PT, RZ, UR4, PT ;  /* 0x00000004ff007c0c */ /* 0x000fc8000bf05070 */
[----:B------:R-:W-:-:S13]  /*0ea0*/  ISETP.NE.AND.EX P0, PT, RZ, UR5, PT, P0 ;  /* 0x00000005ff007c0c */ /* 0x000fda000bf05300 */
[----:B------:R-:W-:Y:S05]  /*0eb0*/  @!P0 BRA `(.L_x_12) ;  /* 0x00000000000c8947 */ /* 0x000fea0003800000 */
[----:B------:R-:W2:Y:S02]  /*0ec0*/  LDC.64 R56, c[0x0][0x590] ;  /* 0x00016400ff387b82 */ /* 0x000ea40000000a00 */
[----:B--2---:R2:W5:Y:S01]  /*0ed0*/  LDG.E R56, desc[UR36][R56.64] ;  /* 0x0000002438387981 */ /* 0x004562000c1e1900 */
[----:B------:R-:W-:Y:S05]  /*0ee0*/  BRA `(.L_x_11) ;  /* 0x0000000000087947 */ /* 0x000fea0003800000 */
.L_x_12:
[----:B------:R-:W-:Y:S02]  /*0ef0*/  ULDC UR4, c[0x0][0x584] ;  /* 0x0001610000047ab9 */ /* 0x000fe40000000800 */
[----:B------:R-:W-:-:S07]  /*0f00*/  IMAD.U32 R56, RZ, RZ, UR4 ;  /* 0x00000004ff387e24 */ /* 0x000fce000f8e00ff */
.L_x_11:
[----:B------:R-:W-:-:S13]  /*0f10*/  LOP3.LUT P0, RZ, R0, 0xff, RZ, 0xc0, !PT ;  /* 0x000000ff00ff7812 */ /* 0x000fda000780c0ff */
[----:B------:R-:W-:Y:S05]  /*0f20*/  @!P0 EXIT ;  /* 0x000000000000894d */ /* 0x000fea0003800000 */
[----:B------:R-:W3:Y:S01]  /*0f30*/  LDC R59, c[0x0][0x658] ;  /* 0x00019600ff3b7b82 */ /* 0x000ee20000000800 */
[----:B------:R-:W-:Y:S01]  /*0f40*/  ULDC.64 UR6, c[0x0][0x288] ;  /* 0x0000a20000067ab9 */ /* 0x000fe20000000a00 */
[----:B------:R-:W-:Y:S01]  /*0f50*/  LOP3.LUT R14, R14, 0x1, RZ, 0xc0, !PT ;  /* 0x000000010e0e7812 */ /* 0x000fe200078ec0ff */
[----:B------:R-:W-:Y:S01]  /*0f60*/  UIADD3 UR4, UR7, 0x7f, URZ ;  /* 0x0000007f07047890 */ /* 0x000fe2000fffe03f */
[----:B------:R-:W-:Y:S01]  /*0f70*/  SHF.R.U32.HI R0, RZ, 0x2, R4 ;  /* 0x00000002ff007819 */ /* 0x000fe20000011604 */
[----:B------:R-:W-:Y:S01]  /*0f80*/  IMAD.U32 R3, RZ, RZ, UR6 ;  /* 0x00000006ff037e24 */ /* 0x000fe2000f8e00ff */
[----:B------:R-:W-:Y:S01]  /*0f90*/  SHF.R.U32.HI R5, RZ, 0x1, R5 ;  /* 0x00000001ff057819 */ /* 0x000fe20000011605 */
[----:B------:R-:W-:Y:S01]  /*0fa0*/  USHF.R.S32.HI UR5, URZ, 0x1f, UR4 ;  /* 0x0000001f3f057899 */ /* 0x000fe20008011404 */
[----:B01----:R-:W0:Y:S01]  /*0fb0*/  LDC.64 R6, c[0x0][0x5c8] ;  /* 0x00017200ff067b82 */ /* 0x003e220000000a00 */
[----:B------:R-:W-:Y:S01]  /*0fc0*/  LOP3.LUT R60, R4, 0x3, RZ, 0xc0, !PT ;  /* 0x00000003043c7812 */ /* 0x000fe200078ec0ff */
[----:B------:R-:W-:Y:S01]  /*0fd0*/  IMAD.SHL.U32 R9, R14, 0x40, RZ ;  /* 0x000000400e097824 */ /* 0x000fe200078e00ff */
[----:B------:R-:W-:Y:S01]  /*0fe0*/  LOP3.LUT R0, R0, 0x7, RZ, 0xc0, !PT ;  /* 0x0000000700007812 */ /* 0x000fe200078ec0ff */
[----:B------:R-:W-:Y:S01]  /*0ff0*/  ULEA.HI UR5, UR5, UR4, URZ, 0x7 ;  /* 0x0000000405057291 */ /* 0x000fe2000f8f383f */
[----:B------:R-:W-:Y:S01]  /*1000*/  LOP3.LUT R5, R5, 0x30, RZ, 0xc0, !PT ;  /* 0x0000003005057812 */ /* 0x000fe200078ec0ff */
[----:B------:R-:W-:Y:S01]  /*1010*/  IMAD R60, R60, -0x2, R3 ;  /* 0xfffffffe3c3c7824 */ /* 0x000fe200078e0203 */
[--C-:B------:R-:W-:Y:S01]  /*1020*/  LOP3.LUT R22, R9, 0x40, R0.reuse, 0xe2, !PT ;  /* 0x0000004009167812 */ /* 0x100fe200078ee200 */
[----:B------:R-:W1:Y:S01]  /*1030*/  LDC R63, c[0x0][0x600] ;  /* 0x00018000ff3f7b82 */ /* 0x000e620000000800 */
[----:B------:R-:W-:Y:S01]  /*1040*/  IADD3 R3, RZ, -R5, -R0 ;  /* 0x80000005ff037210 */ /* 0x000fe20007ffe800 */
[----:B------:R-:W-:Y:S01]  /*1050*/  IMAD.MOV.U32 R0, RZ, RZ, -0x1 ;  /* 0xffffffffff007424 */ /* 0x000fe200078e00ff */
[----:B------:R-:W-:Y:S01]  /*1060*/  USHF.R.S32.HI UR43, URZ, 0x7, UR5 ;  /* 0x000000073f2b7899 */ /* 0x000fe20008011405 */
[----:B------:R-:W-:Y:S01]  /*1070*/  IMAD.MOV.U32 R8, RZ, RZ, 0x1 ;  /* 0x00000001ff087424 */ /* 0x000fe200078e00ff */
[----:B------:R-:W-:Y:S01]  /*1080*/  LOP3.LUT R62, R4, 0x80, RZ, 0xc0, !PT ;  /* 0x00000080043e7812 */ /* 0x000fe200078ec0ff */
[----:B------:R-:W-:Y:S01]  /*1090*/  IMAD R3, R14, -0x40, R3 ;  /* 0xffffffc00e037824 */ /* 0x000fe200078e0203 */
[----:B------:R-:W-:Y:S01]  /*10a0*/  UISETP.LT.AND UP0, UPT, UR43, 0x1, UPT ;  /* 0x000000012b00788c */ /* 0x000fe2000bf01270 */
[----:B---3--:R-:W-:Y:S01]  /*10b0*/  SHF.L.U32 R0, R0, R59, RZ ;  /* 0x0000003b00007219 */ /* 0x008fe200000006ff */
[----:B------:R-:W-:Y:S01]  /*10c0*/  ULDC UR4, c[0x0][0x284] ;  /* 0x0000a10000047ab9 */ /* 0x000fe20000000800 */
[----:B------:R-:W-:Y:S01]  /*10d0*/  LOP3.LUT R22, R22, R5, RZ, 0xfc, !PT ;  /* 0x0000000516167212 */ /* 0x000fe200078efcff */
[----:B------:R-:W-:Y:S01]  /*10e0*/  USEL UR44, UR43, 0x1, UP0 ;  /* 0x000000012b2c7887 */ /* 0x000fe20008000000 */
[----:B------:R-:W-:Y:S01]  /*10f0*/  SHF.L.U32 R59, R8, R59, RZ ;  /* 0x0000003b083b7219 */ /* 0x000fe200000006ff */
[----:B------:R-:W-:Y:S01]  /*1100*/  IMAD.SHL.U32 R61, R4, 0x2, RZ ;  /* 0x00000002043d7824 */ /* 0x000fe200078e00ff */
[----:B------:R-:W-:Y:S01]  /*1110*/  LOP3.LUT R66, R18, 0x1, RZ, 0xfc, !PT ;  /* 0x0000000112427812 */ /* 0x000fe200078efcff */
[----:B------:R-:W-:Y:S01]  /*1120*/  VIADD R65, R3, UR4 ;  /* 0x0000000403417c36 */ /* 0x000fe20008000000 */
[C---:B0-----:R-:W-:Y:S01]  /*1130*/  SHF.L.U64.HI R58, R6.reuse, 0x3, R7 ;  /* 0x00000003063a7819 */ /* 0x041fe20000010207 */
[----:B--2---:R-:W-:Y:S01]  /*1140*/  IMAD.SHL.U32 R57, R6, 0x8, RZ ;  /* 0x0000000806397824 */ /* 0x004fe200078e00ff */
[----:B------:R-:W-:Y:S01]  /*1150*/  SHF.R.U32.HI R62, RZ, 0x7, R62 ;  /* 0x00000007ff3e7819 */ /* 0x000fe2000001163e */
[----:B------:R-:W-:Y:S01]  /*1160*/  IMAD.MOV.U32 R23, RZ, RZ, RZ ;  /* 0x000000ffff177224 */ /* 0x000fe200078e00ff */
[----:B------:R-:W-:Y:S01]  /*1170*/  LOP3.LUT R64, RZ, R0, RZ, 0x33, !PT ;  /* 0x00000000ff407212 */ /* 0x000fe200078e33ff */
[----:B------:R-:W-:Y:S01]  /*1180*/  UIADD3 UR44, UR43, -UR44, URZ ;  /* 0x8000002c2b2c7290 */ /* 0x000fe2000fffe03f */
[----:B------:R-:W-:Y:S01]  /*1190*/  UMOV UR40, URZ ;  /* 0x0000003f00287c82 */ /* 0x000fe20008000000 */
[----:B-1----:R-:W-:Y:S01]  /*11a0*/  VIADD R63, R63, 0xffffffff ;  /* 0xffffffff3f3f7836 */ /* 0x002fe20000000000 */
[----:B------:R-:W-:-:S09]  /*11b0*/  UMOV UR42, URZ ;  /* 0x0000003f002a7c82 */ /* 0x000fd20008000000 */
.L_x_94:
[----:B0-----:R-:W0:Y:S01]  /*11c0*/  SHFL.IDX PT, R0, R62, RZ, 0x1f ;  /* 0x00001fff3e007589 */ /* 0x001e2200000e0000 */
[----:B-1----:R-:W1:Y:S01]  /*11d0*/  S2UR UR7, SR_CgaCtaId ;  /* 0x00000000000779c3 */ /* 0x002e620000008800 */
[----:B------:R-:W-:Y:S01]  /*11e0*/  UMOV UR6, 0x400 ;  /* 0x0000040000067882 */ /* 0x000fe20000000000 */
[----:B0-----:R-:W-:Y:S01]  /*11f0*/  R2UR UR4, R0 ;  /* 0x00000000000472ca */ /* 0x001fe200000e0000 */
[----:B-1----:R-:W-:-:S12]  /*1200*/  ULEA UR46, UR7, UR6, 0x18 ;  /* 0x00000006072e7291 */ /* 0x002fd8000f8ec03f */
[----:B------:R-:W-:-:S04]  /*1210*/  ULEA.HI UR5, UR4, UR4, URZ, 0x1 ;  /* 0x0000000404057291 */ /* 0x000fc8000f8f083f */
[----:B------:R-:W-:-:S04]  /*1220*/  ULOP3.LUT UR5, UR5, 0x3fffe, URZ, 0xc0, !UPT ;  /* 0x0003fffe05057892 */ /* 0x000fc8000f8ec03f */
[----:B------:R-:W-:-:S03]  /*1230*/  UIADD3 UR5, UR4, -UR5, URZ ;  /* 0x8000000504057290 */ /* 0x000fc6000fffe03f */
[----:B------:R-:W-:Y:S01]  /*1240*/  ULDC UR4, c[0x0][0x28c] ;  /* 0x0000a30000047ab9 */ /* 0x000fe20000000800 */
[----:B------:R-:W-:Y:S01]  /*1250*/  ULEA UR5, UR5, UR46, 0xe ;  /* 0x0000002e05057291 */ /* 0x000fe2000f8e703f */
[----:B------:R-:W-:-:S03]  /*1260*/  ISETP.LT.AND P0, PT, RZ, UR4, PT ;  /* 0x00000004ff007c0c */ /* 0x000fc6000bf01270 */
[----:B------:R-:W-:-:S04]  /*1270*/  UIADD3 UR5, UR5, 0x100, URZ ;  /* 0x0000010005057890 */ /* 0x000fc8000fffe03f */
[----:B------:R-:W-:-:S04]  /*1280*/  USHF.R.U32.HI UR5, URZ, 0x4, UR5 ;  /* 0x000000043f057899 */ /* 0x000fc80008011605 */
[----:B------:R-:W-:Y:S02]  /*1290*/  ULOP3.LUT UR45, UR5, 0x3fff, URZ, 0xc0, !UPT ;  /* 0x00003fff052d7892 */ /* 0x000fe4000f8ec03f */
[----:B--2345:R-:W-:Y:S10]  /*12a0*/  @P0 BRA `(.L_x_13) ;  /* 0x0000000000400947 */ /* 0x03cff40003800000 */
[----:B------:R-:W-:Y:S01]  /*12b0*/  MOV R0, 0x0 ;  /* 0x0000000000007802 */ /* 0x000fe20000000f00 */
[----:B------:R-:W-:Y:S01]  /*12c0*/  ULDC.64 UR4, c[0x4][0x68] ;  /* 0x01001a0000047ab9 */ /* 0x000fe20000000a00 */
[----:B------:R-:W-:Y:S01]  /*12d0*/  ULDC.64 UR6, c[0x4][0x8] ;  /* 0x0100020000067ab9 */ /* 0x000fe20000000a00 */
[----:B------:R-:W-:Y:S01]  /*12e0*/  IMAD.U32 R4, RZ, RZ, UR4 ;  /* 0x00000004ff047e24 */ /* 0x000fe2000f8e00ff */
[----:B------:R0:W1:Y:S01]  /*12f0*/  LDC.64 R14, c[0x4][R0] ;  /* 0x01000000000e7b82 */ /* 0x0000620000000a00 */
[----:B------:R-:W-:Y:S01]  /*1300*/  IMAD.U32 R5, RZ, RZ, UR5 ;  /* 0x00000005ff057e24 */ /* 0x000fe2000f8e00ff */
[----:B------:R-:W-:Y:S01]  /*1310*/  ULDC.64 UR4, c[0x4][0x70] ;  /* 0x01001c0000047ab9 */ /* 0x000fe20000000a00 */
[----:B------:R-:W-:Y:S02]  /*1320*/  IMAD.U32 R10, RZ, RZ, UR6 ;  /* 0x00000006ff0a7e24 */ /* 0x000fe4000f8e00ff */
[----:B------:R-:W-:Y:S02]  /*1330*/  IMAD.U32 R6, RZ, RZ, UR4 ;  /* 0x00000004ff067e24 */ /* 0x000fe4000f8e00ff */
[----:B------:R-:W-:-:S02]  /*1340*/  IMAD.U32 R7, RZ, RZ, UR5 ;  /* 0x00000005ff077e24 */ /* 0x000fc4000f8e00ff */
[----:B------:R-:W-:Y:S02]  /*1350*/  IMAD.U32 R11, RZ, RZ, UR7 ;  /* 0x00000007ff0b7e24 */ /* 0x000fe4000f8e00ff */
[----:B------:R-:W-:Y:S02]  /*1360*/  IMAD.MOV.U32 R8, RZ, RZ, 0x1e1 ;  /* 0x000001e1ff087424 */ /* 0x000fe400078e00ff */
[----:B------:R-:W-:Y:S02]  /*1370*/  IMAD.MOV.U32 R12, RZ, RZ, 0x1 ;  /* 0x00000001ff0c7424 */ /* 0x000fe400078e00ff */
[----:B0-----:R-:W-:-:S07]  /*1380*/  IMAD.MOV.U32 R13, RZ, RZ, RZ ;  /* 0x000000ffff0d7224 */ /* 0x001fce00078e00ff */
[----:B------:R-:W-:-:S07]  /*1390*/  LEPC R20, `(.L_x_13) ;  /* 0x000000001014794e */ /* 0x000fce0000000000 */
[----:B-1---5:R-:W-:Y:S05]  /*13a0*/  CALL.ABS.NOINC R14 ;  /* 0x000000000e007343 */ /* 0x022fea0003c00000 */
.L_x_13:
[----:B------:R-:W-:-:S13]  /*13b0*/  ISETP.NE.AND P0, PT, R66, 0x3, PT ;  /* 0x000000034200780c */ /* 0x000fda0003f05270 */
[----:B------:R-:W-:Y:S05]  /*13c0*/  @!P0 BRA `(.L_x_14) ;  /* 0x0000000000048947 */ /* 0x000fea0003800000 */
[----:B------:R-:W-:Y:S01]  /*13d0*/  BPT.TRAP 0x1 ;  /* 0x000000040000795c */ /* 0x000fe20000300000 */
.L_x_14:
[----:B------:R-:W-:Y:S02]  /*13e0*/  IMAD.U32 R3, RZ, RZ, UR42 ;  /* 0x0000002aff037e24 */ /* 0x000fe4000f8e00ff */
[----:B------:R-:W-:-:S03]  /*13f0*/  IMAD.U32 R0, RZ, RZ, UR40 ;  /* 0x00000028ff007e24 */ /* 0x000fc6000f8e00ff */
[----:B------:R-:W-:Y:S02]  /*1400*/  LEA R3, R3, UR46, 0x3 ;  /* 0x0000002e03037c11 */ /* 0x000fe4000f8e18ff */
[----:B------:R-:W-:-:S04]  /*1410*/  SHF.L.U32 R0, R0, 0x1f, RZ ;  /* 0x0000001f00007819 */ /* 0x000fc800000006ff */
[----:B------:R0:W1:Y:S01]  /*1420*/  SYNCS.PHASECHK.TRANS64.TRYWAIT P1, [R3+URZ], R0 ;  /* 0x00000000030075a7 */ /* 0x000062000802017f */
[----:B------:R-:W-:Y:S05]  /*1430*/  @!P0 BRA `(.L_x_15) ;  /* 0x0000000000048947 */ /* 0x000fea0003800000 */
[----:B------:R-:W-:Y:S01]  /*1440*/  BPT.TRAP 0x1 ;  /* 0x000000040000795c */ /* 0x000fe20000300000 */
.L_x_15:
[----:B------:R-:W-:-:S05]  /*1450*/  IMAD.U32 R4, RZ, RZ, UR44 ;  /* 0x0000002cff047e24 */ /* 0x000fca000f8e00ff */
[----:B------:R-:W-:Y:S01]  /*1460*/  ISETP.GE.AND P2, PT, R4, 0x1, PT ;  /* 0x000000010400780c */ /* 0x000fe20003f46270 */
[----:B-1----:R-:W-:-:S12]  /*1470*/  @P1 BRA `(.L_x_16) ;  /* 0x0000000000081947 */ /* 0x002fd80003800000 */
[----:B------:R-:W1:Y:S02]  /*1480*/  SYNCS.PHASECHK.TRANS64.TRYWAIT P1, [R3+URZ], R0 ;  /* 0x00000000030075a7 */ /* 0x000e64000802017f */
[----:B-1----:R-:W-:Y:S05]  /*1490*/  @!P1 BRA `(.L_x_17) ;  /* 0x0000004c001c9947 */ /* 0x002fea0003800000 */
.L_x_16:
[----:B------:R-:W-:Y:S05]  /*14a0*/  WARPSYNC.ALL ;  /* 0x0000000000007948 */ /* 0x000fea0003800000 */
[----:B------:R-:W-:Y:S01]  /*14b0*/  UIADD3 UR4, UR46, 0x20100, URZ ;  /* 0x000201002e047890 */ /* 0x000fe2000fffe03f */
[----:B------:R-:W-:Y:S01]  /*14c0*/  WARPGROUP.ARRIVE ;  /* 0x00000000000079c5 */ /* 0x000fe20000000000 */
[----:B------:R-:W-:Y:S02]  /*14d0*/  ULEA UR5, UR42, UR45, 0xb ;  /* 0x0000002d2a057291 */ /* 0x000fe4000f8e583f */
[----:B------:R-:W-:Y:S01]  /*14e0*/  USHF.R.U32.HI UR4, URZ, 0x4, UR4 ;  /* 0x000000043f047899 */ /* 0x000fe20008011604 */
[----:B------:R-:W-:Y:S01]  /*14f0*/  UMOV UR9, 0x40000040 ;  /* 0x4000004000097882 */ /* 0x000fe20000000000 */
[----:B------:R-:W-:-:S02]  /*1500*/  UMOV UR11, 0x40000040 ;  /* 0x40000040000b7882 */ /* 0x000fc40000000000 */
[----:B------:R-:W-:Y:S01]  /*1510*/  ULOP3.LUT UR4, UR4, 0x3fff, URZ, 0xc0, !UPT ;  /* 0x00003fff04047892 */ /* 0x000fe2000f8ec03f */
[----:B------:R-:W-:-:S03]  /*1520*/  UMOV UR8, UR5 ;  /* 0x0000000500087c82 */ /* 0x000fc60008000000 */
[----:B------:R-:W-:-:S04]  /*1530*/  ULOP3.LUT UR4, UR4, 0x10000, URZ, 0xfc, !UPT ;  /* 0x0001000004047892 */ /* 0x000fc8000f8efc3f */
[----:B------:R-:W-:-:S07]  /*1540*/  ULEA UR6, UR42, UR4, 0xa ;  /* 0x000000042a067291 */ /* 0x000fce000f8e503f */
[----:B------:R-:W-:Y:S02]  /*1550*/  UMOV UR10, UR6 ;  /* 0x00000006000a7c82 */ /* 0x000fe40008000000 */
[----:B------:R-:W-:Y:S01]  /*1560*/  HGMMA.64x64x16.F32.BF16 R24, gdesc[UR8].tnspA, RZ, !UPT, gsb0 ;  /* 0x20e00000081879f0 */ /* 0x000fe2000c0018ff */
[----:B------:R-:W-:Y:S02]  /*1570*/  UIADD3 UR8, UR5, 0x80, URZ ;  /* 0x0000008005087890 */ /* 0x000fe4000fffe03f */
[----:B------:R-:W-:Y:S01]  /*1580*/  UIADD3 UR10, UR6, 0x2, URZ ;  /* 0x00000002060a7890 */ /* 0x000fe2000fffe03f */
[----:B------:R-:W-:Y:S01]  /*1590*/  UMOV UR9, 0x40000040 ;  /* 0x4000004000097882 */ /* 0x000fe20000000000 */
[----:B------:R-:W-:Y:S01]  /*15a0*/  UMOV UR11, 0x40000040 ;  /* 0x40000040000b7882 */ /* 0x000fe20000000000 */
[----:B------:R-:W-:Y:S02]  /*15b0*/  WARPGROUP.DEPBAR.LE gsb0, 0x0 ;  /* 0x00008000000079c5 */ /* 0x000fe40000010000 */
[----:B------:R-:W-:-:S06]  /*15c0*/  WARPGROUP.ARRIVE ;  /* 0x00000000000079c5 */ /* 0x000fcc0000000000 */
[----:B------:R-:W-:Y:S01]  /*15d0*/  HGMMA.64x64x16.F32.BF16 R24, gdesc[UR8].tnspA, R24, gsb0 ;  /* 0x20e00000081879f0 */ /* 0x000fe20008001818 */
        /* <DEDUP_REMOVED lines=41> */
[----:B------:R-:W-:Y:S03]  /*1870*/  HGMMA.64x64x16.F32.BF16 R24, gdesc[UR8].tnspA, R24, gsb0 ;  /* 0x20e00000081879f0 */ /* 0x000fe60008001818 */
[----:B------:R-:W-:Y:S02]  /*1880*/  WARPGROUP.DEPBAR.LE gsb0, 0x0 ;  /* 0x00008000000079c5 */ /* 0x000fe40000010000 */
[----:B------:R-:W-:Y:S05]  /*1890*/  @!P2 BRA `(.L_x_18) ;  /* 0x00000004008ca947 */ /* 0x000fea0003800000 */
[----:B------:R-:W-:Y:S01]  /*18a0*/  UIADD3 UR5, UR42, 0x1, URZ ;  /* 0x000000012a057890 */ /* 0x000fe2000fffe03f */
[----:B01----:R-:W-:-:S03]  /*18b0*/  IMAD.U32 R0, RZ, RZ, UR44 ;  /* 0x0000002cff007e24 */ /* 0x003fc6000f8e00ff */
[----:B------:R-:W-:-:S04]  /*18c0*/  UISETP.NE.AND UP0, UPT, UR5, 0x4, UPT ;  /* 0x000000040500788c */ /* 0x000fc8000bf05270 */
[----:B------:R-:W-:Y:S02]  /*18d0*/  USEL UR6, URZ, 0x1, UP0 ;  /* 0x000000013f067887 */ /* 0x000fe40008000000 */
[----:B------:R-:W-:Y:S02]  /*18e0*/  USEL UR5, UR5, URZ, UP0 ;  /* 0x0000003f05057287 */ /* 0x000fe40008000000 */
[----:B------:R-:W-:-:S06]  /*18f0*/  ULOP3.LUT UR6, UR40, UR6, URZ, 0x3c, !UPT ;  /* 0x0000000628067292 */ /* 0x000fcc000f8e3c3f */
[----:B------:R-:W-:Y:S01]  /*1900*/  IMAD.U32 R5, RZ, RZ, UR6 ;  /* 0x00000006ff057e24 */ /* 0x000fe2000f8e00ff */
[----:B------:R-:W-:-:S06]  /*1910*/  UMOV UR6, UR42 ;  /* 0x0000002a00067c82 */ /* 0x000fcc0008000000 */
.L_x_25:
[----:B01----:R-:W-:Y:S05]  /*1920*/  @!P0 BRA `(.L_x_19) ;  /* 0x0000000000048947 */ /* 0x003fea0003800000 */
[----:B------:R-:W-:Y:S01]  /*1930*/  BPT.TRAP 0x1 ;  /* 0x000000040000795c */ /* 0x000fe20000300000 */
.L_x_19:
[----:B------:R-:W0:Y:S01]  /*1940*/  S2UR UR8, SR_CgaCtaId ;  /* 0x00000000000879c3 */ /* 0x000e220000008800 */
[----:B------:R-:W-:Y:S01]  /*1950*/  UMOV UR7, 0x400 ;  /* 0x0000040000077882 */ /* 0x000fe20000000000 */
[----:B------:R-:W-:Y:S01]  /*1960*/  SHF.L.U32 R3, R5, 0x1f, RZ ;  /* 0x0000001f05037819 */ /* 0x000fe200000006ff */
[----:B0-----:R-:W-:-:S04]  /*1970*/  ULEA UR7, UR8, UR7, 0x18 ;  /* 0x0000000708077291 */ /* 0x001fc8000f8ec03f */
[----:B------:R-:W-:-:S09]  /*1980*/  ULEA UR8, UR5, UR7, 0x3 ;  /* 0x0000000705087291 */ /* 0x000fd2000f8e183f */
[----:B------:R0:W1:Y:S01]  /*1990*/  SYNCS.PHASECHK.TRANS64.TRYWAIT P1, [UR8], R3 ;  /* 0x00000003ff0075a7 */ /* 0x0000620008020148 */
[----:B------:R-:W-:Y:S05]  /*19a0*/  @!P0 BRA `(.L_x_20) ;  /* 0x0000000000048947 */ /* 0x000fea0003800000 */
[----:B------:R-:W-:Y:S01]  /*19b0*/  BPT.TRAP 0x1 ;  /* 0x000000040000795c */ /* 0x000fe20000300000 */
.L_x_20:
[----:B-1----:R-:W-:Y:S05]  /*19c0*/  @P1 BRA `(.L_x_21) ;  /* 0x0000000000081947 */ /* 0x002fea0003800000 */
[----:B------:R-:W1:Y:S02]  /*19d0*/  SYNCS.PHASECHK.TRANS64.TRYWAIT P1, [UR8], R3 ;  /* 0x00000003ff0075a7 */ /* 0x000e640008020148 */
[----:B-1----:R-:W-:Y:S05]  /*19e0*/  @!P1 BRA `(.L_x_22) ;  /* 0x0000004400dc9947 */ /* 0x002fea0003800000 */
.L_x_21:
[----:B------:R-:W-:Y:S01]  /*19f0*/  ULEA UR12, UR5, UR45, 0xb ;  /* 0x0000002d050c7291 */ /* 0x000fe2000f8e583f */
[----:B------:R-:W-:Y:S01]  /*1a00*/  WARPGROUP.ARRIVE ;  /* 0x00000000000079c5 */ /* 0x000fe20000000000 */
[----:B------:R-:W-:Y:S01]  /*1a10*/  ULEA UR13, UR5, UR4, 0xa ;  /* 0x00000004050d7291 */ /* 0x000fe2000f8e503f */
[----:B------:R-:W-:Y:S01]  /*1a20*/  UMOV UR9, 0x40000040 ;  /* 0x4000004000097882 */ /* 0x000fe20000000000 */
[----:B------:R-:W-:-:S03]  /*1a30*/  UMOV UR11, 0x40000040 ;  /* 0x40000040000b7882 */ /* 0x000fc60000000000 */
[----:B------:R-:W-:Y:S02]  /*1a40*/  UMOV UR8, UR12 ;  /* 0x0000000c00087c82 */ /* 0x000fe40008000000 */
[----:B------:R-:W-:Y:S02]  /*1a50*/  UMOV UR10, UR13 ;  /* 0x0000000d000a7c82 */ /* 0x000fe40008000000 */
[----:B------:R-:W-:Y:S01]  /*1a60*/  HGMMA.64x64x16.F32.BF16 R24, gdesc[UR8].tnspA, R24, gsb0 ;  /* 0x20e00000081879f0 */ /* 0x000fe20008001818 */
[----:B------:R-:W-:Y:S02]  /*1a70*/  UIADD3 UR8, UR12, 0x80, URZ ;  /* 0x000000800c087890 */ /* 0x000fe4000fffe03f */
[----:B------:R-:W-:Y:S01]  /*1a80*/  UIADD3 UR10, UR13, 0x2, URZ ;  /* 0x000000020d0a7890 */ /* 0x000fe2000fffe03f */
[----:B------:R-:W-:Y:S01]  /*1a90*/  UMOV UR9, 0x40000040 ;  /* 0x4000004000097882 */ /* 0x000fe20000000000 */
[----:B------:R-:W-:Y:S01]  /*1aa0*/  UMOV UR11, 0x40000040 ;  /* 0x40000040000b7882 */ /* 0x000fe20000000000 */
[----:B------:R-:W-:-:S02]  /*1ab0*/  WARPGROUP.DEPBAR.LE gsb0, 0x0 ;  /* 0x00008000000079c5 */ /* 0x000fc40000010000 */
        /* <DEDUP_REMOVED lines=46> */
[----:B------:R-:W-:Y:S01]  /*1da0*/  BPT.TRAP 0x1 ;  /* 0x000000040000795c */ /* 0x000fe20000300000 */
.L_x_23:
[----:B------:R-:W-:Y:S01]  /*1db0*/  ULEA UR7, UR6, UR7, 0x3 ;  /* 0x0000000706077291 */ /* 0x000fe2000f8e183f */
[----:B------:R-:W-:-:S03]  /*1dc0*/  ISETP.GT.U32.AND P1, PT, R18, 0x1, PT ;  /* 0x000000011200780c */ /* 0x000fc60003f24070 */
[----:B------:R-:W-:-:S04]  /*1dd0*/  UIADD3 UR7, UR7, 0x20, URZ ;  /* 0x0000002007077890 */ /* 0x000fc8000fffe03f */
[----:B------:R-:W-:-:S09]  /*1de0*/  UPRMT UR7, URZ, 0x654, UR7 ;  /* 0x000006543f077896 */ /* 0x000fd20008000007 */
[----:B------:R-:W-:Y:S01]  /*1df0*/  SYNCS.ARRIVE.TRANS64.RED.A1T0 RZ, [UR7], RZ ;  /* 0x000000ffffff79a7 */ /* 0x000fe20008100407 */
[----:B------:R-:W-:Y:S05]  /*1e00*/  @P1 BRA `(.L_x_24) ;  /* 0x0000000000041947 */ /* 0x000fea0003800000 */
[----:B------:R-:W-:Y:S01]  /*1e10*/  BPT.TRAP 0x1 ;  /* 0x000000040000795c */ /* 0x000fe20000300000 */
.L_x_24:
[----:B------:R-:W-:Y:S01]  /*1e20*/  UIADD3 UR5, UR5, 0x1, URZ ;  /* 0x0000000105057890 */ /* 0x000fe2000fffe03f */
[C---:B------:R-:W-:Y:S01]  /*1e30*/  ISETP.GT.AND P1, PT, R0.reuse, 0x1, PT ;  /* 0x000000010000780c */ /* 0x040fe20003f24270 */
[----:B------:R-:W-:Y:S01]  /*1e40*/  UIADD3 UR6, UR6, 0x1, URZ ;  /* 0x0000000106067890 */ /* 0x000fe2000fffe03f */
[----:B------:R-:W-:Y:S01]  /*1e50*/  VIADD R0, R0, 0xffffffff ;  /* 0xffffffff00007836 */ /* 0x000fe20000000000 */
[----:B------:R-:W-:Y:S02]  /*1e60*/  UISETP.NE.AND UP0, UPT, UR5, 0x4, UPT ;  /* 0x000000040500788c */ /* 0x000fe4000bf05270 */
[----:B------:R-:W-:Y:S02]  /*1e70*/  UISETP.NE.AND UP1, UPT, UR6, 0x4, UPT ;  /* 0x000000040600788c */ /* 0x000fe4000bf25270 */
[----:B------:R-:W-:Y:S02]  /*1e80*/  USEL UR7, URZ, 0x1, UP0 ;  /* 0x000000013f077887 */ /* 0x000fe40008000000 */
[----:B------:R-:W-:-:S02]  /*1e90*/  USEL UR5, UR5, URZ, UP0 ;  /* 0x0000003f05057287 */ /* 0x000fc40008000000 */
[----:B------:R-:W-:Y:S02]  /*1ea0*/  USEL UR6, UR6, URZ, UP1 ;  /* 0x0000003f06067287 */ /* 0x000fe40008800000 */
[----:B------:R-:W-:Y:S01]  /*1eb0*/  LOP3.LUT R5, R5, UR7, RZ, 0x3c, !PT ;  /* 0x0000000705057c12 */ /* 0x000fe2000f8e3cff */
[----:B------:R-:W-:Y:S09]  /*1ec0*/  @P1 BRA `(.L_x_25) ;  /* 0xfffffff800941947 */ /* 0x000ff2000383ffff */
.L_x_18:
[----:B01----:R-:W0:Y:S02]  /*1ed0*/  LDC R0, c[0x0][0x28c] ;  /* 0x0000a300ff007b82 */ /* 0x003e240000000800 */
[----:B0-----:R-:W-:-:S13]  /*1ee0*/  ISETP.GE.AND P1, PT, R0, 0x1, PT ;  /* 0x000000010000780c */ /* 0x001fda0003f26270 */
[----:B------:R-:W-:Y:S05]  /*1ef0*/  @!P1 BRA `(.L_x_26) ;  /* 0x0000000000389947 */ /* 0x000fea0003800000 */
[----:B------:R-:W-:Y:S05]  /*1f00*/  @!P0 BRA `(.L_x_27) ;  /* 0x0000000000048947 */ /* 0x000fea0003800000 */
[----:B------:R-:W-:Y:S01]  /*1f10*/  BPT.TRAP 0x1 ;  /* 0x000000040000795c */ /* 0x000fe20000300000 */
.L_x_27:
[----:B------:R-:W0:Y:S01]  /*1f20*/  S2UR UR6, SR_CgaCtaId ;  /* 0x00000000000679c3 */ /* 0x000e220000008800 */
[----:B------:R-:W-:Y:S01]  /*1f30*/  UIADD3 UR4, UR44, UR42, URZ ;  /* 0x0000002a2c047290 */ /* 0x000fe2000fffe03f */
[----:B------:R-:W-:Y:S01]  /*1f40*/  ISETP.GT.U32.AND P0, PT, R18, 0x1, PT ;  /* 0x000000011200780c */ /* 0x000fe20003f04070 */
[----:B------:R-:W-:Y:S02]  /*1f50*/  UMOV UR5, 0x400 ;  /* 0x0000040000057882 */ /* 0x000fe40000000000 */
[----:B------:R-:W-:-:S04]  /*1f60*/  USHF.L.U32 UR4, UR4, 0x3, URZ ;  /* 0x0000000304047899 */ /* 0x000fc8000800063f */
[----:B------:R-:W-:Y:S02]  /*1f70*/  ULOP3.LUT UR4, UR4, 0x18, URZ, 0xc0, !UPT ;  /* 0x0000001804047892 */ /* 0x000fe4000f8ec03f */
[----:B0-----:R-:W-:-:S04]  /*1f80*/  ULEA UR5, UR6, UR5, 0x18 ;  /* 0x0000000506057291 */ /* 0x001fc8000f8ec03f */
[----:B------:R-:W-:-:S04]  /*1f90*/  UIADD3 UR4, UR5, 0x20, UR4 ;  /* 0x0000002005047890 */ /* 0x000fc8000fffe004 */
[----:B------:R-:W-:-:S09]  /*1fa0*/  UPRMT UR4, URZ, 0x654, UR4 ;  /* 0x000006543f047896 */ /* 0x000fd20008000004 */
[----:B------:R-:W-:Y:S01]  /*1fb0*/  SYNCS.ARRIVE.TRANS64.RED.A1T0 RZ, [UR4], RZ ;  /* 0x000000ffffff79a7 */ /* 0x000fe20008100404 */
[----:B------:R-:W-:Y:S05]  /*1fc0*/  @P0 BRA `(.L_x_26) ;  /* 0x0000000000040947 */ /* 0x000fea0003800000 */
[----:B------:R-:W-:Y:S01]  /*1fd0*/  BPT.TRAP 0x1 ;  /* 0x000000040000795c */ /* 0x000fe20000300000 */
.L_x_26:
[----:B------:R-:W-:Y:S01]  /*1fe0*/  IMAD.SHL.U32 R3, R68, 0x40, RZ ;  /* 0x0000004044037824 */ /* 0x000fe200078e00ff */
[----:B------:R-:W-:Y:S01]  /*1ff0*/  ULDC UR6, c[0x0][0x288] ;  /* 0x0000a20000067ab9 */ /* 0x000fe20000000800 */
[----:B------:R-:W-:Y:S01]  /*2000*/  SHF.R.S32.HI R13, RZ, 0x1f, R67 ;  /* 0x0000001fff0d7819 */ /* 0x000fe20000011443 */
[----:B------:R-:W-:Y:S01]  /*2010*/  IMAD.SHL.U32 R6, R69, 0x80, RZ ;  /* 0x0000008045067824 */ /* 0x000fe200078e00ff */
[----:B------:R-:W-:Y:S01]  /*2020*/  ULDC.64 UR4, c[0x0][0x5d0] ;  /* 0x0001740000047ab9 */ /* 0x000fe20000000a00 */
[----:B------:R-:W-:Y:S01]  /*2030*/  LOP3.LUT R10, R3, 0x6, R61, 0xf8, !PT ;  /* 0x00000006030a7812 */ /* 0x000fe200078ef83d */
[----:B------:R-:W-:Y:S01]  /*2040*/  IMAD.WIDE R68, R69, 0x80, R22 ;  /* 0x0000008045447825 */ /* 0x000fe200078e0216 */
[----:B------:R-:W-:Y:S01]  /*2050*/  ISETP.GE.AND P0, PT, R3, UR6, PT ;  /* 0x0000000603007c0c */ /* 0x000fe2000bf06270 */
[----:B------:R-:W-:Y:S01]  /*2060*/  ULDC UR6, c[0x0][0x284] ;  /* 0x0000a10000067ab9 */ /* 0x000fe20000000800 */
[----:B------:R-:W-:Y:S01]  /*2070*/  SHF.R.S32.HI R11, RZ, 0x1f, R10 ;  /* 0x0000001fff0b7819 */ /* 0x000fe2000001140a */
[----:B------:R-:W-:Y:S01]  /*2080*/  IMAD R0, R13, UR4, RZ ;  /* 0x000000040d007c24 */ /* 0x000fe2000f8e02ff */
[----:B------:R-:W-:-:S03]  /*2090*/  ISETP.GE.OR P0, PT, R6, UR6, P0 ;  /* 0x0000000606007c0c */ /* 0x000fc60008706670 */
[C---:B------:R-:W-:Y:S02]  /*20a0*/  IMAD R7, R67.reuse, UR5, R0 ;  /* 0x0000000543077c24 */ /* 0x040fe4000f8e0200 */
[----:B------:R-:W-:Y:S01]  /*20b0*/  IMAD.WIDE.U32 R4, R67, UR4, R10 ;  /* 0x0000000443047c25 */ /* 0x000fe2000f8e000a */
[----:B------:R-:W-:-:S03]  /*20c0*/  ULDC.64 UR4, c[0x0][0x5c8] ;  /* 0x0001720000047ab9 */ /* 0x000fc60000000a00 */
[----:B------:R-:W-:Y:S02]  /*20d0*/  IMAD R9, R69, UR4, RZ ;  /* 0x0000000445097c24 */ /* 0x000fe4000f8e02ff */
[----:B------:R-:W-:Y:S02]  /*20e0*/  IMAD.IADD R5, R5, 0x1, R7 ;  /* 0x0000000105057824 */ /* 0x000fe400078e0207 */
[C---:B------:R-:W-:Y:S02]  /*20f0*/  IMAD R9, R68.reuse, UR5, R9 ;  /* 0x0000000544097c24 */ /* 0x040fe4000f8e0209 */
[----:B------:R-:W-:-:S04]  /*2100*/  IMAD.WIDE.U32 R70, R68, UR4, R4 ;  /* 0x0000000444467c25 */ /* 0x000fc8000f8e0004 */
[----:B------:R-:W-:Y:S01]  /*2110*/  IMAD.MOV.U32 R0, RZ, RZ, -0x1 ;  /* 0xffffffffff007424 */ /* 0x000fe200078e00ff */
[----:B------:R-:W-:Y:S06]  /*2120*/  @P0 BRA `(.L_x_28) ;  /* 0x00000020009c0947 */ /* 0x000fec0003800000 */
[----:B-----5:R-:W-:Y:S01]  /*2130*/  FSETP.NEU.AND P0, PT, R56, RZ, PT ;  /* 0x000000ff3800720b */ /* 0x020fe20003f0d000 */
[----:B------:R-:W-:Y:S01]  /*2140*/  IMAD.IADD R4, R60, 0x1, -R3 ;  /* 0x000000013c047824 */ /* 0x000fe200078e0a03 */
[----:B------:R-:W-:Y:S01]  /*2150*/  BSSY B0, `(.L_x_28) ;  /* 0x0000224000007945 */ /* 0x000fe20003800000 */
[----:B------:R-:W-:Y:S02]  /*2160*/  IMAD.IADD R3, R65, 0x1, -R6 ;  /* 0x0000000141037824 */ /* 0x000fe400078e0a06 */
[----:B------:R-:W-:Y:S01]  /*2170*/  IMAD.IADD R81, R71, 0x1, R9 ;  /* 0x0000000147517824 */ /* 0x000fe200078e0209 */
[----:B------:R-:W-:-:S04]  /*2180*/  ISETP.GT.AND P2, PT, R4, RZ, PT ;  /* 0x000000ff0400720c */ /* 0x000fc80003f44270 */
[----:B------:R-:W-:-:S03]  /*2190*/  ISETP.GT.AND P1, PT, R3, RZ, P2 ;  /* 0x000000ff0300720c */ /* 0x000fc60001724270 */
[----:B------:R-:W-:Y:S10]  /*21a0*/  @!P0 BRA `(.L_x_29) ;  /* 0x0000001400e88947 */ /* 0x000ff40003800000 */
[----:B------:R-:W0:Y:S01]  /*21b0*/  LDC.64 R74, c[0x0][0x5b8] ;  /* 0x00016e00ff4a7b82 */ /* 0x000e220000000a00 */
[----:B------:R-:W-:-:S07]  /*21c0*/  ULDC.64 UR4, c[0x0][0x5c0] ;  /* 0x0001700000047ab9 */ /* 0x000fce0000000a00 */
[----:B------:R-:W1:Y:S08]  /*21d0*/  LDC.64 R76, c[0x0][0x5b0] ;  /* 0x00016c00ff4c7b82 */ /* 0x000e700000000a00 */
[----:B------:R-:W2:Y:S01]  /*21e0*/  LDC.64 R78, c[0x0][0x5a8] ;  /* 0x00016a00ff4e7b82 */ /* 0x000ea20000000a00 */
[-C--:B0-----:R-:W-:Y:S02]  /*21f0*/  IMAD R6, R13, R74.reuse, RZ ;  /* 0x0000004a0d067224 */ /* 0x081fe400078e02ff */
[----:B------:R-:W-:-:S04]  /*2200*/  IMAD.WIDE.U32 R72, R67, R74, R10 ;  /* 0x0000004a43487225 */ /* 0x000fc800078e000a */
[----:B------:R-:W-:Y:S02]  /*2210*/  IMAD R71, R67, R75, R6 ;  /* 0x0000004b43477224 */ /* 0x000fe400078e0206 */
[-C--:B-1----:R-:W-:Y:S02]  /*2220*/  IMAD R5, R69, R76.reuse, RZ ;  /* 0x0000004c45057224 */ /* 0x082fe400078e02ff */
[----:B------:R-:W-:Y:S02]  /*2230*/  IMAD.IADD R13, R73, 0x1, R71 ;  /* 0x00000001490d7824 */ /* 0x000fe400078e0247 */
[----:B------:R-:W-:Y:S02]  /*2240*/  IMAD.MOV.U32 R12, RZ, RZ, R72 ;  /* 0x000000ffff0c7224 */ /* 0x000fe400078e0048 */
[C---:B------:R-:W-:Y:S02]  /*2250*/  IMAD R75, R68.reuse, R77, R5 ;  /* 0x0000004d444b7224 */ /* 0x040fe400078e0205 */
[----:B------:R-:W-:-:S04]  /*2260*/  IMAD.WIDE.U32 R6, R68, R76, R12 ;  /* 0x0000004c44067225 */ /* 0x000fc800078e000c */
[----:B------:R-:W-:Y:S01]  /*2270*/  IMAD.IADD R5, R7, 0x1, R75 ;  /* 0x0000000107057824 */ /* 0x000fe200078e024b */
[----:B--2---:R-:W-:-:S04]  /*2280*/  LEA R14, P0, R6, R78, 0x1 ;  /* 0x0000004e060e7211 */ /* 0x004fc800078008ff */
[----:B------:R-:W-:-:S05]  /*2290*/  LEA.HI.X R15, R6, R79, R5, 0x1, P0 ;  /* 0x0000004f060f7211 */ /* 0x000fca00000f0c05 */
[----:B------:R0:W2:Y:S01]  /*22a0*/  @P1 LDG.E.LTC128B.U16 R5, desc[UR36][R14.64] ;  /* 0x000000240e051981 */ /* 0x0000a2000c1e1520 */
[----:B------:R-:W-:Y:S01]  /*22b0*/  LEA R8, P0, R70, UR4, 0x1 ;  /* 0x0000000446087c11 */ /* 0x000fe2000f8008ff */
[----:B------:R-:W-:Y:S01]  /*22c0*/  IMAD.WIDE.U32 R6, R68, R76, R10 ;  /* 0x0000004c44067225 */ /* 0x000fe200078e000a */
[----:B------:R-:W-:Y:S03]  /*22d0*/  BSSY B1, `(.L_x_30) ;  /* 0x0000012000017945 */ /* 0x000fe60003800000 */
[----:B------:R-:W-:Y:S02]  /*22e0*/  IMAD.IADD R7, R75, 0x1, R7 ;  /* 0x000000014b077824 */ /* 0x000fe400078e0207 */
[----:B------:R-:W-:Y:S01]  /*22f0*/  IMAD.WIDE.U32 R20, R67, R74, R6 ;  /* 0x0000004a43147225 */ /* 0x000fe200078e0006 */
[----:B0-----:R-:W-:-:S03]  /*2300*/  SHF.L.U64.HI R15, R76, 0x3, R77 ;  /* 0x000000034c0f7819 */ /* 0x001fc6000001024d */
[----:B------:R-:W-:Y:S01]  /*2310*/  IMAD.IADD R7, R71, 0x1, R21 ;  /* 0x0000000147077824 */ /* 0x000fe200078e0215 */
[----:B------:R-:W-:Y:S01]  /*2320*/  LEA R6, P4, R20, R78, 0x1 ;  /* 0x0000004e14067211 */ /* 0x000fe200078808ff */
[----:B------:R-:W-:-:S03]  /*2330*/  IMAD.SHL.U32 R14, R76, 0x8, RZ ;  /* 0x000000084c0e7824 */ /* 0x000fc600078e00ff */
[----:B------:R-:W-:Y:S01]  /*2340*/  LEA.HI.X R7, R20, R79, R7, 0x1, P4 ;  /* 0x0000004f14077211 */ /* 0x000fe200020f0c07 */
[----:B--2---:R-:W-:-:S04]  /*2350*/  IMAD.U32 R9, R5, 0x10000, RZ ;  /* 0x0001000005097824 */ /* 0x004fc800078e00ff */
[----:B------:R-:W-:-:S04]  /*2360*/  FMUL R9, R9, R56 ;  /* 0x0000003809097220 */ /* 0x000fc80000400000 */
[----:B------:R-:W-:Y:S01]  /*2370*/  FFMA R24, R24, R19, R9 ;  /* 0x0000001318187223 */ /* 0x000fe20000000009 */
[----:B------:R-:W-:Y:S02]  /*2380*/  LEA.HI.X R9, R70, UR5, R81, 0x1, P0 ;  /* 0x0000000546097c11 */ /* 0x000fe400080f0c51 */
[----:B------:R-:W-:Y:S02]  /*2390*/  ISETP.GT.AND P0, PT, R4, 0x1, PT ;  /* 0x000000010400780c */ /* 0x000fe40003f04270 */
[----:B------:R-:W-:Y:S02]  /*23a0*/  F2FP.BF16.F32.PACK_AB R24, RZ, R24 ;  /* 0x00000018ff18723e */ /* 0x000fe400000010ff */
[----:B------:R-:W-:-:S03]  /*23b0*/  ISETP.GT.AND P3, PT, R3, RZ, P0 ;  /* 0x000000ff0300720c */ /* 0x000fc60000764270 */
[----:B------:R0:W-:Y:S10]  /*23c0*/  @P1 STG.E.U16 desc[UR36][R8.64], R24 ;  /* 0x0000001808001986 */ /* 0x0001f4000c101524 */
[----:B------:R-:W-:Y:S05]  /*23d0*/  @!P3 BRA `(.L_x_31) ;  /* 0x000000000004b947 */ /* 0x000fea0003800000 */
[----:B------:R1:W5:Y:S02]  /*23e0*/  LDG.E.LTC128B.U16 R5, desc[UR36][R6.64+0x2] ;  /* 0x0000022406057981 */ /* 0x000364000c1e1520 */
.L_x_31:
[----:B------:R-:W-:Y:S05]  /*23f0*/  BSYNC B1 ;  /* 0x0000000000017941 */ /* 0x000fea0003800000 */
.L_x_30:
[----:B-----5:R-:W-:Y:S01]  /*2400*/  IMAD.U32 R69, R5, 0x10000, RZ ;  /* 0x0001000005457824 */ /* 0x020fe200078e00ff */
[----:B------:R-:W-:Y:S01]  /*2410*/  ISETP.GT.AND P2, PT, R3, 0x8, P2 ;  /* 0x000000080300780c */ /* 0x000fe20001744270 */
[----:B------:R-:W-:Y:S01]  /*2420*/  IMAD.WIDE.U32 R20, R68, R76, R14 ;  /* 0x0000004c44147225 */ /* 0x000fe200078e000e */
[----:B0-----:R-:W-:-:S03]  /*2430*/  PRMT R24, R5, 0x7610, R24 ;  /* 0x0000761005187816 */ /* 0x001fc60000000018 */
[----:B------:R-:W-:Y:S01]  /*2440*/  FMUL R12, R69, R56 ;  /* 0x00000038450c7220 */ /* 0x000fe20000400000 */
[----:B------:R-:W-:Y:S01]  /*2450*/  IMAD.IADD R75, R75, 0x1, R21 ;  /* 0x000000014b4b7824 */ /* 0x000fe200078e0215 */
[----:B------:R-:W-:Y:S02]  /*2460*/  IADD3 R72, P1, R72, R20, RZ ;  /* 0x0000001448487210 */ /* 0x000fe40007f3e0ff */
[----:B------:R-:W-:-:S03]  /*2470*/  FFMA R12, R25, R19, R12 ;  /* 0x00000013190c7223 */ /* 0x000fc6000000000c */
[----:B------:R-:W-:Y:S02]  /*2480*/  IMAD.X R13, R75, 0x1, R13, P1 ;  /* 0x000000014b0d7824 */ /* 0x000fe400008e060d */
[----:B------:R-:W-:Y:S02]  /*2490*/  F2FP.BF16.F32.PACK_AB R12, RZ, R12 ;  /* 0x0000000cff0c723e */ /* 0x000fe400000010ff */
[----:B------:R-:W-:Y:S02]  /*24a0*/  LEA R14, P1, R72, R78, 0x1 ;  /* 0x0000004e480e7211 */ /* 0x000fe400078208ff */
[----:B------:R-:W-:Y:S02]  /*24b0*/  PRMT R21, R12, 0x7610, R21 ;  /* 0x000076100c157816 */ /* 0x000fe40000000015 */
[----:B------:R-:W-:-:S03]  /*24c0*/  LEA.HI.X R15, R72, R79, R13, 0x1, P1 ;  /* 0x0000004f480f7211 */ /* 0x000fc600008f0c0d */
[----:B------:R0:W-:Y:S04]  /*24d0*/  @P3 STG.E.U16 desc[UR36][R8.64+0x2], R21 ;  /* 0x0000021508003986 */ /* 0x0001e8000c101524 */
[----:B------:R-:W2:Y:S01]  /*24e0*/  @P2 LDG.E.LTC128B.U16 R24, desc[UR36][R14.64] ;  /* 0x000000240e182981 */ /* 0x000ea2000c1e1520 */
[----:B------:R-:W-:Y:S01]  /*24f0*/  IADD3 R20, P1, R10, R20, RZ ;  /* 0x000000140a147210 */ /* 0x000fe20007f3e0ff */
[----:B------:R-:W-:Y:S01]  /*2500*/  BSSY B1, `(.L_x_32) ;  /* 0x0000011000017945 */ /* 0x000fe20003800000 */
[----:B------:R-:W-:Y:S02]  /*2510*/  SHF.L.U64.HI R13, R57, 0x1, R58 ;  /* 0x00000001390d7819 */ /* 0x000fe4000001023a */
[----:B------:R-:W-:Y:S01]  /*2520*/  ISETP.GT.AND P0, PT, R3, 0x8, P0 ;  /* 0x000000080300780c */ /* 0x000fe20000704270 */
[----:B0-----:R-:W-:Y:S01]  /*2530*/  IMAD.X R21, R11, 0x1, R75, P1 ;  /* 0x000000010b157824 */ /* 0x001fe200008e064b */
[----:B------:R-:W-:Y:S01]  /*2540*/  LEA R12, P1, R57, R8, 0x1 ;  /* 0x00000008390c7211 */ /* 0x000fe200078208ff */
[----:B------:R-:W-:-:S04]  /*2550*/  IMAD.WIDE.U32 R20, R67, R74, R20 ;  /* 0x0000004a43147225 */ /* 0x000fc800078e0014 */
[----:B------:R-:W-:Y:S01]  /*2560*/  IMAD.X R13, R13, 0x1, R9, P1 ;  /* 0x000000010d0d7824 */ /* 0x000fe200008e0609 */
[----:B------:R-:W-:Y:S01]  /*2570*/  LEA R10, P3, R20, R78, 0x1 ;  /* 0x0000004e140a7211 */ /* 0x000fe200078608ff */
[----:B------:R-:W-:-:S05]  /*2580*/  IMAD.IADD R11, R71, 0x1, R21 ;  /* 0x00000001470b7824 */ /* 0x000fca00078e0215 */
[----:B------:R-:W-:Y:S01]  /*2590*/  LEA.HI.X R11, R20, R79, R11, 0x1, P3 ;  /* 0x0000004f140b7211 */ /* 0x000fe200018f0c0b */
[----:B--2---:R-:W-:-:S04]  /*25a0*/  IMAD.U32 R5, R24, 0x10000, RZ ;  /* 0x0001000018057824 */ /* 0x004fc800078e00ff */
[----:B------:R-:W-:-:S04]  /*25b0*/  FMUL R5, R5, R56 ;  /* 0x0000003805057220 */ /* 0x000fc80000400000 */
[----:B------:R-:W-:-:S05]  /*25c0*/  FFMA R5, R26, R19, R5 ;  /* 0x000000131a057223 */ /* 0x000fca0000000005 */
[----:B------:R-:W-:-:S05]  /*25d0*/  F2FP.BF16.F32.PACK_AB R5, RZ, R5 ;  /* 0x00000005ff05723e */ /* 0x000fca00000010ff */
[----:B------:R0:W-:Y:S01]  /*25e0*/  @P2 STG.E.U16 desc[UR36][R12.64], R5 ;  /* 0x000000050c002986 */ /* 0x0001e2000c101524 */
[----:B------:R-:W-:Y:S05]  /*25f0*/  @!P0 BRA `(.L_x_33) ;  /* 0x0000000000048947 */ /* 0x000fea0003800000 */
[----:B------:R2:W5:Y:S02]  /*2600*/  LDG.E.LTC128B.U16 R24, desc[UR36][R10.64+0x2] ;  /* 0x000002240a187981 */ /* 0x000564000c1e1520 */
.L_x_33:
[----:B------:R-:W-:Y:S05]  /*2610*/  BSYNC B1 ;  /* 0x0000000000017941 */ /* 0x000fea0003800000 */
.L_x_32:
[----:B0----5:R-:W-:Y:S01]  /*2620*/  IMAD.U32 R5, R24, 0x10000, RZ ;  /* 0x0001000018057824 */ /* 0x021fe200078e00ff */
[----:B------:R-:W-:Y:S01]  /*2630*/  ISETP.GT.AND P1, PT, R4, 0x8, PT ;  /* 0x000000080400780c */ /* 0x000fe20003f24270 */
[----:B------:R-:W-:Y:S02]  /*2640*/  BSSY B1, `(.L_x_34) ;  /* 0x0000008000017945 */ /* 0x000fe40003800000 */
[----:B------:R-:W-:Y:S01]  /*2650*/  FMUL R14, R5, R56 ;  /* 0x00000038050e7220 */ /* 0x000fe20000400000 */
[----:B------:R-:W-:-:S03]  /*2660*/  ISETP.GT.AND P2, PT, R3, RZ, P1 ;  /* 0x000000ff0300720c */ /* 0x000fc60000f44270 */
[----:B------:R-:W-:-:S05]  /*2670*/  FFMA R14, R27, R19, R14 ;  /* 0x000000131b0e7223 */ /* 0x000fca000000000e */
[----:B------:R-:W-:-:S05]  /*2680*/  F2FP.BF16.F32.PACK_AB R14, RZ, R14 ;  /* 0x0000000eff0e723e */ /* 0x000fca00000010ff */
[----:B------:R0:W-:Y:S01]  /*2690*/  @P0 STG.E.U16 desc[UR36][R12.64+0x2], R14 ;  /* 0x0000020e0c000986 */ /* 0x0001e2000c101524 */
[----:B------:R-:W-:Y:S05]  /*26a0*/  @!P2 BRA `(.L_x_35) ;  /* 0x000000000004a947 */ /* 0x000fea0003800000 */
[----:B------:R3:W5:Y:S02]  /*26b0*/  LDG.E.LTC128B.U16 R24, desc[UR36][R6.64+0x10] ;  /* 0x0000102406187981 */ /* 0x000764000c1e1520 */
.L_x_35:
[----:B------:R-:W-:Y:S05]  /*26c0*/  BSYNC B1 ;  /* 0x0000000000017941 */ /* 0x000fea0003800000 */
.L_x_34:
[----:B-----5:R-:W-:Y:S01]  /*26d0*/  IMAD.U32 R5, R24, 0x10000, RZ ;  /* 0x0001000018057824 */ /* 0x020fe200078e00ff */
        /* <DEDUP_REMOVED lines=9> */
.L_x_37:
[----:B------:R-:W-:Y:S05]  /*2770*/  BSYNC B1 ;  /* 0x0000000000017941 */ /* 0x000fea0003800000 */
.L_x_36:
[----:B----45:R-:W-:Y:S01]  /*2780*/  IMAD.U32 R5, R24, 0x10000, RZ ;  /* 0x0001000018057824 */ /* 0x030fe200078e00ff */
[----:B------:R-:W-:Y:S01]  /*2790*/  ISETP.GT.AND P1, PT, R3, 0x8, P1 ;  /* 0x000000080300780c */ /* 0x000fe20000f24270 */
[----:B------:R-:W-:Y:S02]  /*27a0*/  BSSY B1, `(.L_x_38) ;  /* 0x0000007000017945 */ /* 0x000fe40003800000 */
[----:B0-----:R-:W-:-:S04]  /*27b0*/  FMUL R14, R5, R56 ;  /* 0x00000038050e7220 */ /* 0x001fc80000400000 */
[----:B------:R-:W-:-:S05]  /*27c0*/  FFMA R14, R29, R19, R14 ;  /* 0x000000131d0e7223 */ /* 0x000fca000000000e */
[----:B------:R-:W-:-:S05]  /*27d0*/  F2FP.BF16.F32.PACK_AB R14, RZ, R14 ;  /* 0x0000000eff0e723e */ /* 0x000fca00000010ff */
[----:B------:R0:W-:Y:S01]  /*27e0*/  @P3 STG.E.U16 desc[UR36][R8.64+0x12], R14 ;  /* 0x0000120e08003986 */ /* 0x0001e2000c101524 */
[----:B------:R-:W-:Y:S05]  /*27f0*/  @!P1 BRA `(.L_x_39) ;  /* 0x0000000000049947 */ /* 0x000fea0003800000 */
[----:B------:R4:W5:Y:S02]  /*2800*/  LDG.E.LTC128B.U16 R24, desc[UR36][R10.64+0x10] ;  /* 0x000010240a187981 */ /* 0x000964000c1e1520 */
.L_x_39:
[----:B------:R-:W-:Y:S05]  /*2810*/  BSYNC B1 ;  /* 0x0000000000017941 */ /* 0x000fea0003800000 */
.L_x_38:
[----:B-----5:R-:W-:Y:S01]  /*2820*/  IMAD.U32 R5, R24, 0x10000, RZ ;  /* 0x0001000018057824 */ /* 0x020fe200078e00ff */
[----:B------:R-:W-:Y:S01]  /*2830*/  ISETP.GT.AND P0, PT, R3, 0x8, P0 ;  /* 0x000000080300780c */ /* 0x000fe20000704270 */
[----:B------:R-:W-:Y:S02]  /*2840*/  BSSY B1, `(.L_x_40) ;  /* 0x0000007000017945 */ /* 0x000fe40003800000 */
[----:B------:R-:W-:-:S04]  /*2850*/  FMUL R5, R5, R56 ;  /* 0x0000003805057220 */ /* 0x000fc80000400000 */
[----:B------:R-:W-:-:S05]  /*2860*/  FFMA R5, R30, R19, R5 ;  /* 0x000000131e057223 */ /* 0x000fca0000000005 */
[----:B------:R-:W-:-:S05]  /*2870*/  F2FP.BF16.F32.PACK_AB R5, RZ, R5 ;  /* 0x00000005ff05723e */ /* 0x000fca00000010ff */
[----:B------:R0:W-:Y:S01]  /*2880*/  @P1 STG.E.U16 desc[UR36][R12.64+0x10], R5 ;  /* 0x000010050c001986 */ /* 0x0001e2000c101524 */
[----:B------:R-:W-:Y:S05]  /*2890*/  @!P0 BRA `(.L_x_41) ;  /* 0x0000000000048947 */ /* 0x000fea0003800000 */
[----:B------:R0:W5:Y:S02]  /*28a0*/  LDG.E.LTC128B.U16 R24, desc[UR36][R10.64+0x12] ;  /* 0x000012240a187981 */ /* 0x000164000c1e1520 */
.L_x_41:
[----:B------:R-:W-:Y:S05]  /*28b0*/  BSYNC B1 ;  /* 0x0000000000017941 */ /* 0x000fea0003800000 */
.L_x_40:
        /* <DEDUP_REMOVED lines=10> */
.L_x_43:
[----:B------:R-:W-:Y:S05]  /*2960*/  BSYNC B1 ;  /* 0x0000000000017941 */ /* 0x000fea0003800000 */
.L_x_42:
        /* <DEDUP_REMOVED lines=10> */
.L_x_45:
[----:B------:R-:W-:Y:S05]  /*2a10*/  BSYNC B1 ;  /* 0x0000000000017941 */ /* 0x000fea0003800000 */
.L_x_44:
[----:B0----5:R-:W-:Y:S01]  /*2a20*/  IMAD.U32 R5, R24, 0x10000, RZ ;  /* 0x0001000018057824 */ /* 0x021fe200078e00ff */
        /* <DEDUP_REMOVED lines=8> */
.L_x_47:
[----:B------:R-:W-:Y:S05]  /*2ab0*/  BSYNC B1 ;  /* 0x0000000000017941 */ /* 0x000fea0003800000 */
.L_x_46:
        /* <DEDUP_REMOVED lines=9> */
.L_x_49:
[----:B------:R-:W-:Y:S05]  /*2b50*/  BSYNC B1 ;  /* 0x0000000000017941 */ /* 0x000fea0003800000 */
.L_x_48:
        /* <DEDUP_REMOVED lines=10> */
.L_x_51:
[----:B------:R-:W-:Y:S05]  /*2c00*/  BSYNC B1 ;  /* 0x0000000000017941 */ /* 0x000fea0003800000 */
.L_x_50:
        /* <DEDUP_REMOVED lines=10> */
.L_x_53:
[----:B------:R-:W-:Y:S05]  /*2cb0*/  BSYNC B1 ;  /* 0x0000000000017941 */ /* 0x000fea0003800000 */
.L_x_52:
        /* <DEDUP_REMOVED lines=9> */
.L_x_55:
[----:B------:R-:W-:Y:S05]  /*2d50*/  BSYNC B1 ;  /* 0x0000000000017941 */ /* 0x000fea0003800000 */
.L_x_54:
        /* <DEDUP_REMOVED lines=9> */
.L_x_57:
[----:B------:R-:W-:Y:S05]  /*2df0*/  BSYNC B1 ;  /* 0x0000000000017941 */ /* 0x000fea0003800000 */
.L_x_56:
        /* <DEDUP_REMOVED lines=10> */
.L_x_59:
[----:B------:R-:W-:Y:S05]  /*2ea0*/  BSYNC B1 ;  /* 0x0000000000017941 */ /* 0x000fea0003800000 */
.L_x_58:
        /* <DEDUP_REMOVED lines=10> */
.L_x_61:
[----:B------:R-:W-:Y:S05]  /*2f50*/  BSYNC B1 ;  /* 0x0000000000017941 */ /* 0x000fea0003800000 */
.L_x_60:
        /* <DEDUP_REMOVED lines=9> */
.L_x_63:
[----:B------:R-:W-:Y:S05]  /*2ff0*/  BSYNC B1 ;  /* 0x0000000000017941 */ /* 0x000fea0003800000 */
.L_x_62:
        /* <DEDUP_REMOVED lines=9> */
.L_x_65:
[----:B------:R-:W-:Y:S05]  /*3090*/  BSYNC B1 ;  /* 0x0000000000017941 */ /* 0x000fea0003800000 */
.L_x_64:
        /* <DEDUP_REMOVED lines=10> */
.L_x_67:
[----:B------:R-:W-:Y:S05]  /*3140*/  BSYNC B1 ;  /* 0x0000000000017941 */ /* 0x000fea0003800000 */
.L_x_66:
        /* <DEDUP_REMOVED lines=10> */
.L_x_69:
[----:B------:R-:W-:Y:S05]  /*31f0*/  BSYNC B1 ;  /* 0x0000000000017941 */ /* 0x000fea0003800000 */
.L_x_68:
        /* <DEDUP_REMOVED lines=9> */
.L_x_71:
[----:B------:R-:W-:Y:S05]  /*3290*/  BSYNC B1 ;  /* 0x0000000000017941 */ /* 0x000fea0003800000 */
.L_x_70:
        /* <DEDUP_REMOVED lines=9> */
.L_x_73:
[----:B------:R-:W-:Y:S05]  /*3330*/  BSYNC B1 ;  /* 0x0000000000017941 */ /* 0x000fea0003800000 */
.L_x_72:
        /* <DEDUP_REMOVED lines=10> */
.L_x_75:
[----:B------:R-:W-:Y:S05]  /*33e0*/  BSYNC B1 ;  /* 0x0000000000017941 */ /* 0x000fea0003800000 */
.L_x_74:
        /* <DEDUP_REMOVED lines=10> */
.L_x_77:
[----:B------:R-:W-:Y:S05]  /*3490*/  BSYNC B1 ;  /* 0x0000000000017941 */ /* 0x000fea0003800000 */
.L_x_76:
        /* <DEDUP_REMOVED lines=9> */
.L_x_79:
[----:B------:R-:W-:Y:S05]  /*3530*/  BSYNC B1 ;  /* 0x0000000000017941 */ /* 0x000fea0003800000 */
.L_x_78:
        /* <DEDUP_REMOVED lines=9> */
.L_x_81:
[----:B------:R-:W-:Y:S05]  /*35d0*/  BSYNC B1 ;  /* 0x0000000000017941 */ /* 0x000fea0003800000 */
.L_x_80:
        /* <DEDUP_REMOVED lines=10> */
.L_x_83:
[----:B------:R-:W-:Y:S05]  /*3680*/  BSYNC B1 ;  /* 0x0000000000017941 */ /* 0x000fea0003800000 */
.L_x_82:
[----:B-----5:R-:W-:Y:S01]  /*3690*/  IMAD.U32 R5, R24, 0x10000, RZ ;  /* 0x0001000018057824 */ /* 0x020fe200078e00ff */
[----:B------:R-:W-:Y:S01]  /*36a0*/  ISETP.GT.AND P0, PT, R4, 0x39, PT ;  /* 0x000000390400780c */ /* 0x000fe20003f04270 */
[----:B------:R-:W-:Y:S01]  /*36b0*/  @P2 IMAD.MOV.U32 R4, RZ, RZ, R8 ;  /* 0x000000ffff042224 */ /* 0x000fe200078e0008 */
[----:B------:R-:W-:Y:S01]  /*36c0*/  BSSY B1, `(.L_x_84) ;  /* 0x000000a000017945 */ /* 0x000fe20003800000 */
[----:B------:R-:W-:Y:S01]  /*36d0*/  FMUL R5, R5, R56 ;  /* 0x0000003805057220 */ /* 0x000fe20000400000 */
[----:B------:R-:W-:-:S03]  /*36e0*/  ISETP.GT.AND P3, PT, R3, RZ, P0 ;  /* 0x000000ff0300720c */ /* 0x000fc60000764270 */
[----:B------:R-:W-:-:S05]  /*36f0*/  FFMA R5, R52, R19, R5 ;  /* 0x0000001334057223 */ /* 0x000fca0000000005 */
[----:B------:R-:W-:-:S04]  /*3700*/  F2FP.BF16.F32.PACK_AB R5, RZ, R5 ;  /* 0x00000005ff05723e */ /* 0x000fc800000010ff */
[----:B0-----:R-:W-:Y:S01]  /*3710*/  PRMT R14, R5, 0x7610, R14 ;  /* 0x00007610050e7816 */ /* 0x001fe2000000000e */
[----:B------:R-:W-:-:S05]  /*3720*/  @P2 IMAD.MOV.U32 R5, RZ, RZ, R9 ;  /* 0x000000ffff052224 */ /* 0x000fca00078e0009 */
[----:B------:R0:W-:Y:S01]  /*3730*/  @P2 STG.E.U16 desc[UR36][R4.64+0x70], R14 ;  /* 0x0000700e04002986 */ /* 0x0001e2000c101524 */
[----:B------:R-:W-:Y:S05]  /*3740*/  @!P3 BRA `(.L_x_85) ;  /* 0x000000000004b947 */ /* 0x000fea0003800000 */
[----:B------:R0:W5:Y:S02]  /*3750*/  LDG.E.LTC128B.U16 R24, desc[UR36][R6.64+0x72] ;  /* 0x0000722406187981 */ /* 0x000164000c1e1520 */
.L_x_85:
[----:B------:R-:W-:Y:S05]  /*3760*/  BSYNC B1 ;  /* 0x0000000000017941 */ /* 0x000fea0003800000 */
.L_x_84:
        /* <DEDUP_REMOVED lines=9> */
.L_x_87:
[----:B------:R-:W-:Y:S05]  /*3800*/  BSYNC B1 ;  /* 0x0000000000017941 */ /* 0x000fea0003800000 */
.L_x_86:
[----:B-----5:R-:W-:Y:S01]  /*3810*/  IMAD.U32 R5, R24, 0x10000, RZ ;  /* 0x0001000018057824 */ /* 0x020fe200078e00ff */
[----:B------:R-:W-:Y:S01]  /*3820*/  ISETP.GT.AND P0, PT, R3, 0x8, P0 ;  /* 0x000000080300780c */ /* 0x000fe20000704270 */
[----:B0-----:R-:W-:Y:S01]  /*3830*/  @P1 IMAD.MOV.U32 R4, RZ, RZ, R12 ;  /* 0x000000ffff041224 */ /* 0x001fe200078e000c */
[----:B------:R-:W-:Y:S01]  /*3840*/  BSSY B1, `(.L_x_88) ;  /* 0x0000009000017945 */ /* 0x000fe20003800000 */
[----:B------:R-:W-:-:S04]  /*3850*/  FMUL R5, R5, R56 ;  /* 0x0000003805057220 */ /* 0x000fc80000400000 */
[----:B------:R-:W-:-:S05]  /*3860*/  FFMA R5, R54, R19, R5 ;  /* 0x0000001336057223 */ /* 0x000fca0000000005 */
[----:B------:R-:W-:-:S04]  /*3870*/  F2FP.BF16.F32.PACK_AB R5, RZ, R5 ;  /* 0x00000005ff05723e */ /* 0x000fc800000010ff */
[----:B-1-3--:R-:W-:Y:S01]  /*3880*/  PRMT R6, R5, 0x7610, R6 ;  /* 0x0000761005067816 */ /* 0x00afe20000000006 */
[----:B------:R-:W-:-:S05]  /*3890*/  @P1 IMAD.MOV.U32 R5, RZ, RZ, R13 ;  /* 0x000000ffff051224 */ /* 0x000fca00078e000d */
[----:B------:R0:W-:Y:S01]  /*38a0*/  @P1 STG.E.U16 desc[UR36][R4.64+0x70], R6 ;  /* 0x0000700604001986 */ /* 0x0001e2000c101524 */
[----:B------:R-:W-:Y:S05]  /*38b0*/  @!P0 BRA `(.L_x_89) ;  /* 0x0000000000048947 */ /* 0x000fea0003800000 */
[----:B------:R1:W5:Y:S02]  /*38c0*/  LDG.E.LTC128B.U16 R24, desc[UR36][R10.64+0x72] ;  /* 0x000072240a187981 */ /* 0x000364000c1e1520 */
.L_x_89:
[----:B------:R-:W-:Y:S05]  /*38d0*/  BSYNC B1 ;  /* 0x0000000000017941 */ /* 0x000fea0003800000 */
.L_x_88:
[----:B------:R-:W-:Y:S05]  /*38e0*/  @!P0 BRA `(.L_x_90) ;  /* 0x0000000800a88947 */ /* 0x000fea0003800000 */
[----:B-----5:R-:W-:-:S04]  /*38f0*/  IMAD.U32 R3, R24, 0x10000, RZ ;  /* 0x0001000018037824 */ /* 0x020fc800078e00ff */
[----:B0-----:R-:W-:-:S04]  /*3900*/  FMUL R4, R3, R56 ;  /* 0x0000003803047220 */ /* 0x001fc80000400000 */
[----:B------:R-:W-:-:S05]  /*3910*/  FFMA R4, R55, R19, R4 ;  /* 0x0000001337047223 */ /* 0x000fca0000000004 */
[----:B------:R-:W-:-:S05]  /*3920*/  F2FP.BF16.F32.PACK_AB R4, RZ, R4 ;  /* 0x00000004ff04723e */ /* 0x000fca00000010ff */
[----:B------:R3:W-:Y:S01]  /*3930*/  STG.E.U16 desc[UR36][R12.64+0x72], R4 ;  /* 0x000072040c007986 */ /* 0x0007e2000c101524 */
[----:B------:R-:W-:Y:S05]  /*3940*/  BRA `(.L_x_90) ;  /* 0x0000000800907947 */ /* 0x000fea0003800000 */
.L_x_29:
[----:B------:R-:W-:Y:S01]  /*3950*/  ISETP.GT.AND P3, PT, R4, 0x1, PT ;  /* 0x000000010400780c */ /* 0x000fe20003f64270 */
[----:B------:R-:W-:Y:S01]  /*3960*/  ULDC.64 UR4, c[0x0][0x5c0] ;  /* 0x0001700000047ab9 */ /* 0x000fe20000000a00 */
[-C--:B------:R-:W-:Y:S01]  /*3970*/  FMUL R24, R24, R19.reuse ;  /* 0x0000001318187220 */ /* 0x080fe20000400000 */
[----:B------:R-:W-:Y:S01]  /*3980*/  LEA R6, P4, R70, UR4, 0x1 ;  /* 0x0000000446067c11 */ /* 0x000fe2000f8808ff */
[-C--:B------:R-:W-:Y:S01]  /*3990*/  FMUL R25, R25, R19.reuse ;  /* 0x0000001319197220 */ /* 0x080fe20000400000 */
[----:B------:R-:W-:Y:S01]  /*39a0*/  ISETP.GT.AND P0, PT, R3, RZ, P3 ;  /* 0x000000ff0300720c */ /* 0x000fe20001f04270 */
[-C--:B------:R-:W-:Y:S01]  /*39b0*/  FMUL R26, R26, R19.reuse ;  /* 0x000000131a1a7220 */ /* 0x080fe20000400000 */
[----:B------:R-:W-:Y:S01]  /*39c0*/  F2FP.BF16.F32.PACK_AB R24, RZ, R24 ;  /* 0x00000018ff18723e */ /* 0x000fe200000010ff */
[-C--:B------:R-:W-:Y:S01]  /*39d0*/  FMUL R27, R27, R19.reuse ;  /* 0x000000131b1b7220 */ /* 0x080fe20000400000 */
[----:B------:R-:W-:Y:S01]  /*39e0*/  LEA.HI.X R7, R70, UR5, R81, 0x1, P4 ;  /* 0x0000000546077c11 */ /* 0x000fe2000a0f0c51 */
[----:B------:R-:W-:Y:S01]  /*39f0*/  FMUL R28, R28, R19 ;  /* 0x000000131c1c7220 */ /* 0x000fe20000400000 */
[----:B------:R-:W-:Y:S01]  /*3a00*/  F2FP.BF16.F32.PACK_AB R25, RZ, R25 ;  /* 0x00000019ff19723e */ /* 0x000fe200000010ff */
[-C--:B------:R-:W-:Y:S01]  /*3a10*/  FMUL R29, R29, R19.reuse ;  /* 0x000000131d1d7220 */ /* 0x080fe20000400000 */
[----:B------:R-:W-:Y:S01]  /*3a20*/  ISETP.GT.AND P2, PT, R3, 0x8, P2 ;  /* 0x000000080300780c */ /* 0x000fe20001744270 */
[----:B------:R-:W-:Y:S01]  /*3a30*/  @P1 STG.E.U16 desc[UR36][R6.64], R24 ;  /* 0x0000001806001986 */ /* 0x000fe2000c101524 */
[----:B------:R-:W-:Y:S01]  /*3a40*/  ISETP.GT.AND P1, PT, R4, 0x8, PT ;  /* 0x000000080400780c */ /* 0x000fe20003f24270 */
[-C--:B------:R-:W-:Y:S01]  /*3a50*/  FMUL R30, R30, R19.reuse ;  /* 0x000000131e1e7220 */ /* 0x080fe20000400000 */
[C---:B------:R-:W-:Y:S01]  /*3a60*/  SHF.L.U64.HI R5, R57.reuse, 0x1, R58 ;  /* 0x0000000139057819 */ /* 0x040fe2000001023a */
[----:B------:R-:W-:Y:S01]  /*3a70*/  @P0 STG.E.U16 desc[UR36][R6.64+0x2], R25 ;  /* 0x0000021906000986 */ /* 0x000fe2000c101524 */
[----:B------:R-:W-:Y:S01]  /*3a80*/  LEA R8, P5, R57, R6, 0x1 ;  /* 0x0000000639087211 */ /* 0x000fe200078a08ff */
[-C--:B------:R-:W-:Y:S01]  /*3a90*/  FMUL R31, R31, R19.reuse ;  /* 0x000000131f1f7220 */ /* 0x080fe20000400000 */
[----:B------:R-:W-:Y:S01]  /*3aa0*/  ISETP.GT.AND P3, PT, R3, 0x8, P3 ;  /* 0x000000080300780c */ /* 0x000fe20001f64270 */
[-C--:B------:R-:W-:Y:S01]  /*3ab0*/  FMUL R32, R32, R19.reuse ;  /* 0x0000001320207220 */ /* 0x080fe20000400000 */
[----:B------:R-:W-:Y:S01]  /*3ac0*/  ISETP.GT.AND P0, PT, R4, 0x9, PT ;  /* 0x000000090400780c */ /* 0x000fe20003f04270 */
[----:B------:R-:W-:Y:S01]  /*3ad0*/  IMAD.X R9, R5, 0x1, R7, P5 ;  /* 0x0000000105097824 */ /* 0x000fe200028e0607 */
[----:B------:R-:W-:Y:S01]  /*3ae0*/  ISETP.GT.AND P4, PT, R3, RZ, P1 ;  /* 0x000000ff0300720c */ /* 0x000fe20000f84270 */
[-C--:B------:R-:W-:Y:S01]  /*3af0*/  FMUL R33, R33, R19.reuse ;  /* 0x0000001321217220 */ /* 0x080fe20000400000 */
[----:B------:R-:W-:Y:S01]  /*3b00*/  F2FP.BF16.F32.PACK_AB R26, RZ, R26 ;  /* 0x0000001aff1a723e */ /* 0x000fe200000010ff */
[-C--:B------:R-:W-:Y:S01]  /*3b10*/  FMUL R34, R34, R19.reuse ;  /* 0x0000001322227220 */ /* 0x080fe20000400000 */
[----:B------:R-:W-:Y:S01]  /*3b20*/  ISETP.GT.AND P5, PT, R3, RZ, P0 ;  /* 0x000000ff0300720c */ /* 0x000fe200007a4270 */
[----:B------:R-:W-:Y:S01]  /*3b30*/  FMUL R35, R35, R19 ;  /* 0x0000001323237220 */ /* 0x000fe20000400000 */
[----:B------:R-:W-:Y:S01]  /*3b40*/  F2FP.BF16.F32.PACK_AB R27, RZ, R27 ;  /* 0x0000001bff1b723e */ /* 0x000fe200000010ff */
[----:B------:R-:W-:Y:S01]  /*3b50*/  @P2 STG.E.U16 desc[UR36][R8.64], R26 ;  /* 0x0000001a08002986 */ /* 0x000fe2000c101524 */
[----:B------:R-:W-:Y:S01]  /*3b60*/  F2FP.BF16.F32.PACK_AB R28, RZ, R28 ;  /* 0x0000001cff1c723e */ /* 0x000fe200000010ff */
[-C--:B------:R-:W-:Y:S01]  /*3b70*/  FMUL R36, R36, R19.reuse ;  /* 0x0000001324247220 */ /* 0x080fe20000400000 */
[----:B------:R-:W-:Y:S01]  /*3b80*/  ISETP.GT.AND P2, PT, R3, 0x8, P1 ;  /* 0x000000080300780c */ /* 0x000fe20000f44270 */
[----:B------:R-:W-:Y:S01]  /*3b90*/  @P3 STG.E.U16 desc[UR36][R8.64+0x2], R27 ;  /* 0x0000021b08003986 */ /* 0x000fe2000c101524 */
[----:B------:R-:W-:Y:S01]  /*3ba0*/  ISETP.GT.AND P1, PT, R4, 0x10, PT ;  /* 0x000000100400780c */ /* 0x000fe20003f24270 */
[----:B------:R-:W-:Y:S01]  /*3bb0*/  FMUL R37, R37, R19 ;  /* 0x0000001325257220 */ /* 0x000fe20000400000 */
[----:B------:R-:W-:Y:S01]  /*3bc0*/  F2FP.BF16.F32.PACK_AB R29, RZ, R29 ;  /* 0x0000001dff1d723e */ /* 0x000fe200000010ff */
[----:B------:R-:W-:Y:S01]  /*3bd0*/  @P4 STG.E.U16 desc[UR36][R6.64+0x10], R28 ;  /* 0x0000101c06004986 */ /* 0x000fe2000c101524 */
[C---:B------:R-:W-:Y:S01]  /*3be0*/  ISETP.GT.AND P3, PT, R3.reuse, 0x8, P0 ;  /* 0x000000080300780c */ /* 0x040fe20000764270 */
[-C--:B------:R-:W-:Y:S01]  /*3bf0*/  FMUL R38, R38, R19.reuse ;  /* 0x0000001326267220 */ /* 0x080fe20000400000 */
[----:B------:R-:W-:Y:S01]  /*3c00*/  ISETP.GT.AND P0, PT, R4, 0x11, PT ;  /* 0x000000110400780c */ /* 0x000fe20003f04270 */
[----:B------:R-:W-:Y:S01]  /*3c10*/  @P5 STG.E.U16 desc[UR36][R6.64+0x12], R29 ;  /* 0x0000121d06005986 */ /* 0x000fe2000c101524 */
        /* <DEDUP_REMOVED lines=42> */
[----:B------:R-:W-:Y:S01]  /*3ec0*/  ISETP.GT.AND P5, PT, R3, RZ, P0 ;  /* 0x000000ff0300720c */ /* 0x000fe200007a4270 */
[-C--:B------:R-:W-:Y:S01]  /*3ed0*/  FMUL R52, R52, R19.reuse ;  /* 0x0000001334347220 */ /* 0x080fe20000400000 */
[----:B------:R-:W-:Y:S01]  /*3ee0*/  F2FP.BF16.F32.PACK_AB R38, RZ, R38 ;  /* 0x00000026ff26723e */ /* 0x000fe200000010ff */
[----:B------:R-:W-:Y:S01]  /*3ef0*/  FMUL R53, R53, R19 ;  /* 0x0000001335357220 */ /* 0x000fe20000400000 */
[----:B------:R-:W-:Y:S01]  /*3f00*/  F2FP.BF16.F32.PACK_AB R39, RZ, R39 ;  /* 0x00000027ff27723e */ /* 0x000fe200000010ff */
[----:B------:R-:W-:Y:S01]  /*3f10*/  FMUL R54, R54, R19 ;  /* 0x0000001336367220 */ /* 0x000fe20000400000 */
[----:B------:R-:W-:Y:S01]  /*3f20*/  F2FP.BF16.F32.PACK_AB R40, RZ, R40 ;  /* 0x00000028ff28723e */ /* 0x000fe200000010ff */
[----:B------:R-:W-:Y:S01]  /*3f30*/  @P2 STG.E.U16 desc[UR36][R8.64+0x30], R38 ;  /* 0x0000302608002986 */ /* 0x000fe2000c101524 */
[----:B------:R-:W-:Y:S01]  /*3f40*/  F2FP.BF16.F32.PACK_AB R41, RZ, R41 ;  /* 0x00000029ff29723e */ /* 0x000fe200000010ff */
[----:B------:R-:W-:Y:S01]  /*3f50*/  FMUL R55, R55, R19 ;  /* 0x0000001337377220 */ /* 0x000fe20000400000 */
[C---:B------:R-:W-:Y:S01]  /*3f60*/  ISETP.GT.AND P1, PT, R3.reuse, 0x8, P1 ;  /* 0x000000080300780c */ /* 0x040fe20000f24270 */
[----:B------:R-:W-:Y:S01]  /*3f70*/  @P3 STG.E.U16 desc[UR36][R8.64+0x32], R39 ;  /* 0x0000322708003986 */ /* 0x000fe2000c101524 */
[----:B------:R-:W-:-:S02]  /*3f80*/  ISETP.GT.AND P2, PT, R3, 0x8, P0 ;  /* 0x000000080300780c */ /* 0x000fc40000744270 */
[C---:B------:R-:W-:Y:S01]  /*3f90*/  ISETP.GT.AND P0, PT, R4.reuse, 0x29, PT ;  /* 0x000000290400780c */ /* 0x040fe20003f04270 */
[----:B------:R-:W-:Y:S01]  /*3fa0*/  @P4 STG.E.U16 desc[UR36][R6.64+0x40], R40 ;  /* 0x0000402806004986 */ /* 0x000fe2000c101524 */
[----:B------:R-:W-:Y:S02]  /*3fb0*/  ISETP.GT.AND P4, PT, R4, 0x28, PT ;  /* 0x000000280400780c */ /* 0x000fe40003f84270 */
[----:B------:R-:W-:Y:S01]  /*3fc0*/  F2FP.BF16.F32.PACK_AB R42, RZ, R42 ;  /* 0x0000002aff2a723e */ /* 0x000fe200000010ff */
[----:B------:R-:W-:Y:S01]  /*3fd0*/  @P5 STG.E.U16 desc[UR36][R6.64+0x42], R41 ;  /* 0x0000422906005986 */ /* 0x000fe2000c101524 */
[C---:B------:R-:W-:Y:S02]  /*3fe0*/  ISETP.GT.AND P5, PT, R3.reuse, RZ, P4 ;  /* 0x000000ff0300720c */ /* 0x040fe400027a4270 */
[----:B------:R-:W-:Y:S01]  /*3ff0*/  ISETP.GT.AND P3, PT, R3, RZ, P0 ;  /* 0x000000ff0300720c */ /* 0x000fe20000764270 */
[----:B------:R-:W-:Y:S01]  /*4000*/  @P1 STG.E.U16 desc[UR36][R8.64+0x40], R42 ;  /* 0x0000402a08001986 */ /* 0x000fe2000c101524 */
[----:B------:R-:W-:-:S02]  /*4010*/  F2FP.BF16.F32.PACK_AB R43, RZ, R43 ;  /* 0x0000002bff2b723e */ /* 0x000fc400000010ff */
[----:B------:R-:W-:Y:S02]  /*4020*/  F2FP.BF16.F32.PACK_AB R44, RZ, R44 ;  /* 0x0000002cff2c723e */ /* 0x000fe400000010ff */
[C---:B------:R-:W-:Y:S01]  /*4030*/  ISETP.GT.AND P4, PT, R3.reuse, 0x8, P4 ;  /* 0x000000080300780c */ /* 0x040fe20002784270 */
[----:B------:R-:W-:Y:S01]  /*4040*/  @P2 STG.E.U16 desc[UR36][R8.64+0x42], R43 ;  /* 0x0000422b08002986 */ /* 0x000fe2000c101524 */
[----:B------:R-:W-:Y:S02]  /*4050*/  F2FP.BF16.F32.PACK_AB R45, RZ, R45 ;  /* 0x0000002dff2d723e */ /* 0x000fe400000010ff */
[C---:B------:R-:W-:Y:S01]  /*4060*/  ISETP.GT.AND P2, PT, R4.reuse, 0x31, PT ;  /* 0x000000310400780c */ /* 0x040fe20003f44270 */
[----:B------:R-:W-:Y:S01]  /*4070*/  @P5 STG.E.U16 desc[UR36][R6.64+0x50], R44 ;  /* 0x0000502c06005986 */ /* 0x000fe2000c101524 */
[----:B------:R-:W-:Y:S02]  /*4080*/  ISETP.GT.AND P5, PT, R3, 0x8, P0 ;  /* 0x000000080300780c */ /* 0x000fe400007a4270 */
[C---:B------:R-:W-:Y:S01]  /*4090*/  ISETP.GT.AND P1, PT, R4.reuse, 0x38, PT ;  /* 0x000000380400780c */ /* 0x040fe20003f24270 */
[----:B------:R-:W-:Y:S01]  /*40a0*/  @P3 STG.E.U16 desc[UR36][R6.64+0x52], R45 ;  /* 0x0000522d06003986 */ /* 0x000fe2000c101524 */
[----:B------:R-:W-:-:S02]  /*40b0*/  ISETP.GT.AND P3, PT, R4, 0x30, PT ;  /* 0x000000300400780c */ /* 0x000fc40003f64270 */
[----:B------:R-:W-:Y:S01]  /*40c0*/  ISETP.GT.AND P0, PT, R4, 0x39, PT ;  /* 0x000000390400780c */ /* 0x000fe20003f04270 */
[----:B------:R-:W-:Y:S01]  /*40d0*/  @P4 IMAD.MOV.U32 R4, RZ, RZ, R8 ;  /* 0x000000ffff044224 */ /* 0x000fe200078e0008 */
[----:B------:R-:W-:Y:S01]  /*40e0*/  F2FP.BF16.F32.PACK_AB R46, RZ, R46 ;  /* 0x0000002eff2e723e */ /* 0x000fe200000010ff */
[----:B------:R-:W-:Y:S01]  /*40f0*/  @P4 IMAD.MOV.U32 R5, RZ, RZ, R9 ;  /* 0x000000ffff054224 */ /* 0x000fe200078e0009 */
[----:B------:R-:W-:Y:S02]  /*4100*/  F2FP.BF16.F32.PACK_AB R47, RZ, R47 ;  /* 0x0000002fff2f723e */ /* 0x000fe400000010ff */
[----:B------:R-:W-:Y:S02]  /*4110*/  F2FP.BF16.F32.PACK_AB R48, RZ, R48 ;  /* 0x00000030ff30723e */ /* 0x000fe400000010ff */
[----:B------:R0:W-:Y:S01]  /*4120*/  @P4 STG.E.U16 desc[UR36][R4.64+0x50], R46 ;  /* 0x0000502e04004986 */ /* 0x0001e2000c101524 */
[----:B------:R-:W-:Y:S02]  /*4130*/  ISETP.GT.AND P4, PT, R3, RZ, P2 ;  /* 0x000000ff0300720c */ /* 0x000fe40001784270 */
[----:B------:R-:W-:-:S02]  /*4140*/  F2FP.BF16.F32.PACK_AB R49, RZ, R49 ;  /* 0x00000031ff31723e */ /* 0x000fc400000010ff */
[----:B------:R-:W-:Y:S02]  /*4150*/  ISETP.GT.AND P2, PT, R3, 0x8, P2 ;  /* 0x000000080300780c */ /* 0x000fe40001744270 */
[----:B------:R-:W-:Y:S02]  /*4160*/  F2FP.BF16.F32.PACK_AB R50, RZ, R50 ;  /* 0x00000032ff32723e */ /* 0x000fe400000010ff */
[----:B------:R-:W-:Y:S02]  /*4170*/  F2FP.BF16.F32.PACK_AB R51, RZ, R51 ;  /* 0x00000033ff33723e */ /* 0x000fe400000010ff */
[----:B------:R-:W-:Y:S01]  /*4180*/  F2FP.BF16.F32.PACK_AB R52, RZ, R52 ;  /* 0x00000034ff34723e */ /* 0x000fe200000010ff */
[----:B0-----:R-:W-:Y:S01]  /*4190*/  @P5 IMAD.MOV.U32 R4, RZ, RZ, R8 ;  /* 0x000000ffff045224 */ /* 0x001fe200078e0008 */
[----:B------:R-:W-:Y:S01]  /*41a0*/  F2FP.BF16.F32.PACK_AB R53, RZ, R53 ;  /* 0x00000035ff35723e */ /* 0x000fe200000010ff */
[----:B------:R-:W-:Y:S01]  /*41b0*/  @P5 IMAD.MOV.U32 R5, RZ, RZ, R9 ;  /* 0x000000ffff055224 */ /* 0x000fe200078e0009 */
[----:B------:R-:W-:-:S02]  /*41c0*/  F2FP.BF16.F32.PACK_AB R54, RZ, R54 ;  /* 0x00000036ff36723e */ /* 0x000fc400000010ff */
[----:B------:R-:W-:Y:S02]  /*41d0*/  F2FP.BF16.F32.PACK_AB R55, RZ, R55 ;  /* 0x00000037ff37723e */ /* 0x000fe400000010ff */
[----:B------:R0:W-:Y:S01]  /*41e0*/  @P5 STG.E.U16 desc[UR36][R4.64+0x52], R47 ;  /* 0x0000522f04005986 */ /* 0x0001e2000c101524 */
[C---:B------:R-:W-:Y:S02]  /*41f0*/  ISETP.GT.AND P5, PT, R3.reuse, RZ, P3 ;  /* 0x000000ff0300720c */ /* 0x040fe40001fa4270 */
[----:B------:R-:W-:-:S11]  /*4200*/  ISETP.GT.AND P3, PT, R3, 0x8, P3 ;  /* 0x000000080300780c */ /* 0x000fd60001f64270 */
[----:B0-----:R-:W-:Y:S02]  /*4210*/  @P5 IMAD.MOV.U32 R4, RZ, RZ, R6 ;  /* 0x000000ffff045224 */ /* 0x001fe400078e0006 */
[----:B------:R-:W-:-:S05]  /*4220*/  @P5 IMAD.MOV.U32 R5, RZ, RZ, R7 ;  /* 0x000000ffff055224 */ /* 0x000fca00078e0007 */
[----:B------:R0:W-:Y:S01]  /*4230*/  @P5 STG.E.U16 desc[UR36][R4.64+0x60], R48 ;  /* 0x0000603004005986 */ /* 0x0001e2000c101524 */
[C---:B------:R-:W-:Y:S02]  /*4240*/  ISETP.GT.AND P5, PT, R3.reuse, RZ, P0 ;  /* 0x000000ff0300720c */ /* 0x040fe400007a4270 */
[----:B------:R-:W-:Y:S01]  /*4250*/  ISETP.GT.AND P0, PT, R3, 0x8, P0 ;  /* 0x000000080300780c */ /* 0x000fe20000704270 */
[----:B0-----:R-:W-:Y:S02]  /*4260*/  @P4 IMAD.MOV.U32 R4, RZ, RZ, R6 ;  /* 0x000000ffff044224 */ /* 0x001fe400078e0006 */
[----:B------:R-:W-:-:S05]  /*4270*/  @P4 IMAD.MOV.U32 R5, RZ, RZ, R7 ;  /* 0x000000ffff054224 */ /* 0x000fca00078e0007 */
[----:B------:R0:W-:Y:S01]  /*4280*/  @P4 STG.E.U16 desc[UR36][R4.64+0x62], R49 ;  /* 0x0000623104004986 */ /* 0x0001e2000c101524 */
[C---:B------:R-:W-:Y:S02]  /*4290*/  ISETP.GT.AND P4, PT, R3.reuse, RZ, P1 ;  /* 0x000000ff0300720c */ /* 0x040fe40000f84270 */
[----:B------:R-:W-:Y:S01]  /*42a0*/  ISETP.GT.AND P1, PT, R3, 0x8, P1 ;  /* 0x000000080300780c */ /* 0x000fe20000f24270 */
[----:B0-----:R-:W-:Y:S02]  /*42b0*/  @P3 IMAD.MOV.U32 R4, RZ, RZ, R8 ;  /* 0x000000ffff043224 */ /* 0x001fe400078e0008 */
[----:B------:R-:W-:-:S05]  /*42c0*/  @P3 IMAD.MOV.U32 R5, RZ, RZ, R9 ;  /* 0x000000ffff053224 */ /* 0x000fca00078e0009 */
[----:B------:R0:W-:Y:S02]  /*42d0*/  @P3 STG.E.U16 desc[UR36][R4.64+0x60], R50 ;  /* 0x0000603204003986 */ /* 0x0001e4000c101524 */
[----:B0-----:R-:W-:Y:S02]  /*42e0*/  @P2 IMAD.MOV.U32 R4, RZ, RZ, R8 ;  /* 0x000000ffff042224 */ /* 0x001fe400078e0008 */
[----:B------:R-:W-:-:S05]  /*42f0*/  @P2 IMAD.MOV.U32 R5, RZ, RZ, R9 ;  /* 0x000000ffff052224 */ /* 0x000fca00078e0009 */
[----:B------:R0:W-:Y:S02]  /*4300*/  @P2 STG.E.U16 desc[UR36][R4.64+0x62], R51 ;  /* 0x0000623304002986 */ /* 0x0001e4000c101524 */
[----:B0-----:R-:W-:Y:S02]  /*4310*/  @P4 IMAD.MOV.U32 R4, RZ, RZ, R6 ;  /* 0x000000ffff044224 */ /* 0x001fe400078e0006 */
[----:B------:R-:W-:-:S05]  /*4320*/  @P4 IMAD.MOV.U32 R5, RZ, RZ, R7 ;  /* 0x000000ffff054224 */ /* 0x000fca00078e0007 */
[----:B------:R0:W-:Y:S04]  /*4330*/  @P4 STG.E.U16 desc[UR36][R4.64+0x70], R52 ;  /* 0x0000703404004986 */ /* 0x0001e8000c101524 */
[----:B------:R1:W-:Y:S01]  /*4340*/  @P5 STG.E.U16 desc[UR36][R6.64+0x72], R53 ;  /* 0x0000723506005986 */ /* 0x0003e2000c101524 */
[----:B0-----:R-:W-:Y:S02]  /*4350*/  @P1 IMAD.MOV.U32 R4, RZ, RZ, R8 ;  /* 0x000000ffff041224 */ /* 0x001fe400078e0008 */
[----:B------:R-:W-:-:S05]  /*4360*/  @P1 IMAD.MOV.U32 R5, RZ, RZ, R9 ;  /* 0x000000ffff051224 */ /* 0x000fca00078e0009 */
[----:B------:R1:W-:Y:S04]  /*4370*/  @P1 STG.E.U16 desc[UR36][R4.64+0x70], R54 ;  /* 0x0000703604001986 */ /* 0x0003e8000c101524 */
[----:B------:R1:W-:Y:S02]  /*4380*/  @P0 STG.E.U16 desc[UR36][R8.64+0x72], R55 ;  /* 0x0000723708000986 */ /* 0x0003e4000c101524 */
.L_x_90:
[----:B------:R-:W-:Y:S05]  /*4390*/  BSYNC B0 ;  /* 0x0000000000007941 */ /* 0x000fea0003800000 */
.L_x_28:
[----:B------:R-:W-:Y:S01]  /*43a0*/  IADD3 R16, P0, R16, UR38, RZ ;  /* 0x0000002610107c10 */ /* 0x000fe2000ff1e0ff */
[----:B------:R-:W-:Y:S01]  /*43b0*/  ULDC.64 UR4, c[0x0][0x650] ;  /* 0x0001940000047ab9 */ /* 0x000fe20000000a00 */
[----:B------:R-:W-:Y:S01]  /*43c0*/  PRMT R3, RZ, 0x7610, R3 ;  /* 0x00007610ff037816 */ /* 0x000fe20000000003 */
[----:B------:R-:W-:Y:S01]  /*43d0*/  IMAD.MOV.U32 R68, RZ, RZ, -0x1 ;  /* 0xffffffffff447424 */ /* 0x000fe200078e00ff */
[----:B------:R-:W-:Y:S01]  /*43e0*/  IADD3.X R17, R17, UR41, RZ, P0, !PT ;  /* 0x0000002911117c10 */ /* 0x000fe200087fe4ff */
[----:B------:R-:W-:Y:S01]  /*43f0*/  IMAD.MOV.U32 R67, RZ, RZ, -0x1 ;  /* 0xffffffffff437424 */ /* 0x000fe200078e00ff */
[----:B------:R-:W-:-:S04]  /*4400*/  ISETP.GE.U32.AND P0, PT, R16, UR4, PT ;  /* 0x0000000410007c0c */ /* 0x000fc8000bf06070 */
[----:B------:R-:W-:-:S13]  /*4410*/  ISETP.GE.U32.AND.EX P0, PT, R17, UR5, PT, P0 ;  /* 0x0000000511007c0c */ /* 0x000fda000bf06100 */
[----:B------:R-:W-:Y:S05]  /*4420*/  @P0 BRA `(.L_x_91) ;  /* 0x00000004004c0947 */ /* 0x000fea0003800000 */
[----:B-12-4-:R-:W1:Y:S01]  /*4430*/  LDC.64 R10, c[0x0][0x628] ;  /* 0x00018a00ff0a7b82 */ /* 0x016e620000000a00 */
[----:B---3--:R-:W2:Y:S01]  /*4440*/  S2R R12, SR_CTAID.X ;  /* 0x00000000000c7919 */ /* 0x008ea20000002500 */
[----:B------:R-:W-:Y:S02]  /*4450*/  IMAD.MOV.U32 R8, RZ, RZ, R16 ;  /* 0x000000ffff087224 */ /* 0x000fe400078e0010 */
[----:B------:R-:W-:Y:S01]  /*4460*/  IMAD.MOV.U32 R9, RZ, RZ, R17 ;  /* 0x000000ffff097224 */ /* 0x000fe200078e0011 */
[----:B------:R-:W3:Y:S03]  /*4470*/  S2R R20, SR_CTAID.Y ;  /* 0x0000000000147919 */ /* 0x000ee60000002600 */
[----:B------:R-:W4:Y:S08]  /*4480*/  LDC R0, c[0x0][0x630] ;  /* 0x00018c00ff007b82 */ /* 0x000f300000000800 */
[----:B------:R-:W0:Y:S01]  /*4490*/  LDC.64 R14, c[0x0][0x620] ;  /* 0x00018800ff0e7b82 */ /* 0x000e220000000a00 */
[----:B-1----:R-:W-:-:S04]  /*44a0*/  ISETP.NE.U32.AND P0, PT, R10, RZ, PT ;  /* 0x000000ff0a00720c */ /* 0x002fc80003f05070 */
[----:B------:R-:W-:-:S13]  /*44b0*/  ISETP.NE.AND.EX P0, PT, R11, RZ, PT, P0 ;  /* 0x000000ff0b00720c */ /* 0x000fda0003f05300 */
[----:B0-234-:R-:W-:Y:S05]  /*44c0*/  @!P0 BRA `(.L_x_92) ;  /* 0x0000000000288947 */ /* 0x01dfea0003800000 */
        /* <DEDUP_REMOVED lines=10> */
.L_x_92:
[-CC-:B------:R-:W-:Y:S01]  /*4570*/  SHF.R.U64 R67, R8, R0.reuse, R9.reuse ;  /* 0x0000000008437219 */ /* 0x180fe20000001209 */
[----:B------:R-:W0:Y:S01]  /*4580*/  LDC.64 R26, c[0x0][0x640] ;  /* 0x00019000ff1a7b82 */ /* 0x000e220000000a00 */
[----:B------:R-:W-:Y:S01]  /*4590*/  SHF.R.U32.HI R0, RZ, R0, R9 ;  /* 0x00000000ff007219 */ /* 0x000fe20000011609 */
[----:B------:R-:W-:Y:S01]  /*45a0*/  ULDC UR4, c[0x0][0x150] ;  /* 0x0000540000047ab9 */ /* 0x000fe20000000800 */
[----:B------:R-:W-:Y:S02]  /*45b0*/  IADD3 R3, P0, RZ, -R67, RZ ;  /* 0x80000043ff037210 */ /* 0x000fe40007f1e0ff */
[----:B------:R-:W-:-:S03]  /*45c0*/  I2FP.F32.U32 R7, R12 ;  /* 0x0000000c00077245 */ /* 0x000fc60000201000 */
[----:B------:R-:W1:Y:S01]  /*45d0*/  LDC R6, c[0x0][0x618] ;  /* 0x00018600ff067b82 */ /* 0x000e620000000800 */
[----:B------:R-:W-:Y:S02]  /*45e0*/  IMAD.X R5, RZ, RZ, ~R0, P0 ;  /* 0x000000ffff057224 */ /* 0x000fe400000e0e00 */
[----:B------:R-:W-:Y:S01]  /*45f0*/  FMUL R7, R7, UR4 ;  /* 0x0000000407077c20 */ /* 0x000fe20008400000 */
[----:B------:R-:W-:Y:S01]  /*4600*/  ULDC UR4, c[0x0][0x154] ;  /* 0x0000550000047ab9 */ /* 0x000fe20000000800 */
[-C--:B------:R-:W-:Y:S02]  /*4610*/  IMAD R0, R5, R14.reuse, RZ ;  /* 0x0000000e05007224 */ /* 0x080fe400078e02ff */
[C---:B------:R-:W-:Y:S01]  /*4620*/  IMAD.WIDE.U32 R4, R3.reuse, R14, R16 ;  /* 0x0000000e03047225 */ /* 0x040fe200078e0010 */
[----:B------:R-:W2:Y:S01]  /*4630*/  LDC R8, c[0x0][0x608] ;  /* 0x00018200ff087b82 */ /* 0x000ea20000000800 */
[----:B------:R-:W3:Y:S02]  /*4640*/  F2I.U32.TRUNC.NTZ R7, R7 ;  /* 0x0000000700077305 */ /* 0x000ee4000020f000 */
[----:B------:R-:W-:Y:S01]  /*4650*/  IMAD R3, R3, R15, R0 ;  /* 0x0000000f03037224 */ /* 0x000fe200078e0200 */
[----:B------:R-:W-:-:S03]  /*4660*/  I2FP.F32.U32 R0, R20 ;  /* 0x0000001400007245 */ /* 0x000fc60000201000 */
[----:B------:R-:W-:Y:S01]  /*4670*/  IMAD.IADD R3, R5, 0x1, R3 ;  /* 0x0000000105037824 */ /* 0x000fe200078e0203 */
[----:B------:R-:W4:Y:S01]  /*4680*/  LDC R11, c[0x0][0x658] ;  /* 0x00019600ff0b7b82 */ /* 0x000f220000000800 */
[----:B0-----:R-:W-:-:S04]  /*4690*/  ISETP.NE.U32.AND P0, PT, R26, RZ, PT ;  /* 0x000000ff1a00720c */ /* 0x001fc80003f05070 */
[----:B------:R-:W-:-:S03]  /*46a0*/  ISETP.NE.AND.EX P0, PT, R27, RZ, PT, P0 ;  /* 0x000000ff1b00720c */ /* 0x000fc60003f05300 */
[----:B------:R-:W0:Y:S01]  /*46b0*/  LDC R9, c[0x0][0x144] ;  /* 0x00005100ff097b82 */ /* 0x000e220000000800 */
[-C--:B-1----:R-:W-:Y:S01]  /*46c0*/  SHF.R.U64 R10, R4, R6.reuse, R3 ;  /* 0x00000006040a7219 */ /* 0x082fe20000001203 */
[----:B---3--:R-:W-:Y:S01]  /*46d0*/  IMAD.MOV R7, RZ, RZ, -R7 ;  /* 0x000000ffff077224 */ /* 0x008fe200078e0a07 */
[----:B------:R-:W-:Y:S01]  /*46e0*/  SHF.R.U32.HI R3, RZ, R6, R3 ;  /* 0x00000006ff037219 */ /* 0x000fe20000011603 */
[----:B------:R-:W-:-:S04]  /*46f0*/  FMUL R6, R0, UR4 ;  /* 0x0000000400067c20 */ /* 0x000fc80008400000 */
[----:B------:R-:W1:Y:S01]  /*4700*/  LDC R21, c[0x0][0x148] ;  /* 0x00005200ff157b82 */ /* 0x000e620000000800 */
[----:B------:R3:W0:Y:S01]  /*4710*/  F2I.U32.TRUNC.NTZ R14, R6 ;  /* 0x00000006000e7305 */ /* 0x000622000020f000 */
[-CC-:B--2---:R-:W-:Y:S02]  /*4720*/  SHF.R.U64 R13, R10, R8.reuse, R3.reuse ;  /* 0x000000080a0d7219 */ /* 0x184fe40000001203 */
[----:B------:R-:W-:-:S04]  /*4730*/  SHF.R.U32.HI R0, RZ, R8, R3 ;  /* 0x00000008ff007219 */ /* 0x000fc80000011603 */
[----:B-----5:R-:W2:Y:S01]  /*4740*/  LDC R24, c[0x0][0x648] ;  /* 0x00019200ff187b82 */ /* 0x020ea20000000800 */
[-CC-:B----4-:R-:W-:Y:S02]  /*4750*/  SHF.R.U64 R15, R13, R11.reuse, R0.reuse ;  /* 0x0000000b0d0f7219 */ /* 0x190fe40000001200 */
[----:B------:R-:W-:-:S03]  /*4760*/  SHF.R.U32.HI R5, RZ, R11, R0 ;  /* 0x0000000bff057219 */ /* 0x000fc60000011600 */
[----:B------:R-:W-:Y:S02]  /*4770*/  IMAD.MOV.U32 R4, RZ, RZ, R15 ;  /* 0x000000ffff047224 */ /* 0x000fe400078e000f */
[----:B------:R-:W4:Y:S01]  /*4780*/  LDC R28, c[0x0][0x638] ;  /* 0x00018e00ff1c7b82 */ /* 0x000f220000000800 */
[----:B0-----:R-:W-:-:S07]  /*4790*/  IMAD R25, R9, R7, R12 ;  /* 0x0000000709197224 */ /* 0x001fce00078e020c */
[----:B------:R-:W0:Y:S08]  /*47a0*/  LDC R29, c[0x0][0x610] ;  /* 0x00018400ff1d7b82 */ /* 0x000e300000000800 */
[----:B------:R-:W0:Y:S01]  /*47b0*/  LDC R30, c[0x0][0x600] ;  /* 0x00018000ff1e7b82 */ /* 0x000e220000000800 */
[----:B-123--:R-:W-:Y:S05]  /*47c0*/  @!P0 BRA `(.L_x_93) ;  /* 0x0000000000288947 */ /* 0x00efea0003800000 */
        /* <DEDUP_REMOVED lines=10> */
.L_x_93:
[----:B------:R-:W-:Y:S01]  /*4870*/  ISETP.NE.AND P0, PT, R2, 0x1, PT ;  /* 0x000000010200780c */ /* 0x000fe20003f05270 */
[----:B------:R-:W-:Y:S01]  /*4880*/  IMAD.MOV R14, RZ, RZ, -R14 ;  /* 0x000000ffff0e7224 */ /* 0x000fe200078e0a0e */
[----:B------:R-:W-:Y:S02]  /*4890*/  SHF.R.U64 R3, R4, R24, R5 ;  /* 0x0000001804037219 */ /* 0x000fe40000001205 */
[----:B------:R-:W-:Y:S02]  /*48a0*/  LOP3.LUT R0, R13, R64, RZ, 0xc0, !PT ;  /* 0x000000400d007212 */ /* 0x000fe400078ec0ff */
[----:B------:R-:W-:Y:S01]  /*48b0*/  LOP3.LUT R10, R10, R63, RZ, 0xc0, !PT ;  /* 0x0000003f0a0a7212 */ /* 0x000fe200078ec0ff */
[----:B------:R-:W-:Y:S02]  /*48c0*/  IMAD.MOV R4, RZ, RZ, -R3 ;  /* 0x000000ffff047224 */ /* 0x000fe400078e0a03 */
[----:B------:R-:W-:Y:S02]  /*48d0*/  IMAD R0, R59, R3, R0 ;  /* 0x000000033b007224 */ /* 0x000fe400078e0200 */
[----:B----4-:R-:W-:-:S02]  /*48e0*/  IMAD R3, R4, R28, R15 ;  /* 0x0000001c04037224 */ /* 0x010fc400078e020f */
[----:B------:R-:W-:Y:S02]  /*48f0*/  @P0 IMAD R25, R21, R14, R20 ;  /* 0x0000000e15190224 */ /* 0x000fe400078e0214 */
[----:B0-----:R-:W-:Y:S02]  /*4900*/  IMAD R5, R3, R30, R10 ;  /* 0x0000001e03057224 */ /* 0x001fe400078e020a */
[----:B------:R-:W-:Y:S02]  /*4910*/  IMAD R0, R0, R29, R25 ;  /* 0x0000001d00007224 */ /* 0x000fe400078e0219 */
[----:B------:R-:W-:-:S03]  /*4920*/  IMAD.MOV.U32 R4, RZ, RZ, 0x1 ;  /* 0x00000001ff047424 */ /* 0x000fc600078e00ff */
[----:B------:R-:W-:Y:S02]  /*4930*/  SEL R68, R5, R0, !P0 ;  /* 0x0000000005447207 */ /* 0x000fe40004000000 */
[----:B------:R-:W-:Y:S02]  /*4940*/  PRMT R3, R4, 0x7610, R3 ;  /* 0x0000761004037816 */ /* 0x000fe40000000003 */
[----:B------:R-:W-:-:S07]  /*4950*/  SEL R0, R0, R5, !P0 ;  /* 0x0000000500007207 */ /* 0x000fce0004000000 */
.L_x_91:
[----:B------:R-:W-:Y:S01]  /*4960*/  UIADD3 UR42, UR43, UR42, URZ ;  /* 0x0000002a2b2a7290 */ /* 0x000fe2000fffe03f */
[----:B------:R-:W-:Y:S01]  /*4970*/  LOP3.LUT P0, RZ, R3, 0xff, RZ, 0xc0, !PT ;  /* 0x000000ff03ff7812 */ /* 0x000fe2000780c0ff */
[----:B------:R-:W-:Y:S02]  /*4980*/  IMAD.MOV.U32 R69, RZ, RZ, R0 ;  /* 0x000000ffff457224 */ /* 0x000fe400078e0000 */
[----:B------:R-:W-:Y:S02]  /*4990*/  USHF.R.U32.HI UR4, URZ, 0x2, UR42 ;  /* 0x000000023f047899 */ /* 0x000fe4000801162a */
[----:B------:R-:W-:Y:S02]  /*49a0*/  UISETP.GT.U32.AND UP1, UPT, UR42, 0x3, UPT ;  /* 0x000000032a00788c */ /* 0x000fe4000bf24070 */
[----:B------:R-:W-:Y:S02]  /*49b0*/  ULOP3.LUT UR4, UR4, 0x1, URZ, 0xc0, !UPT ;  /* 0x0000000104047892 */ /* 0x000fe4000f8ec03f */
[----:B------:R-:W-:-:S02]  /*49c0*/  UISETP.LT.U32.AND UP1, UPT, UR43, 0x4, UP1 ;  /* 0x000000042b00788c */ /* 0x000fc40008f21070 */
[----:B------:R-:W-:Y:S02]  /*49d0*/  UISETP.NE.U32.AND UP0, UPT, UR4, 0x1, UPT ;  /* 0x000000010400788c */ /* 0x000fe4000bf05070 */
[----:B------:R-:W-:Y:S02]  /*49e0*/  USEL UR5, URZ, 0x1, !UP1 ;  /* 0x000000013f057887 */ /* 0x000fe4000c800000 */
[----:B------:R-:W-:Y:S02]  /*49f0*/  UISETP.GT.U32.AND UP0, UPT, UR43, 0x3, !UP0 ;  /* 0x000000032b00788c */ /* 0x000fe4000c704070 */
[----:B------:R-:W-:Y:S02]  /*4a00*/  ULOP3.LUT UR42, UR42, 0x3, URZ, 0xc0, !UPT ;  /* 0x000000032a2a7892 */ /* 0x000fe4000f8ec03f */
[----:B------:R-:W-:-:S04]  /*4a10*/  USEL UR4, URZ, 0x1, !UP0 ;  /* 0x000000013f047887 */ /* 0x000fc8000c000000 */
[----:B------:R-:W-:Y:S01]  /*4a20*/  ULOP3.LUT UR40, UR4, UR40, UR5, 0x96, !UPT ;  /* 0x0000002804287292 */ /* 0x000fe2000f8e9605 */
[----:B------:R-:W-:Y:S11]  /*4a30*/  @P0 BRA `(.L_x_94) ;  /* 0xffffffc400e00947 */ /* 0x000ff6000383ffff */
[----:B------:R-:W-:Y:S05]  /*4a40*/  EXIT ;  /* 0x000000000000794d */ /* 0x000fea0003800000 */
.L_x_3:
        /* <DEDUP_REMOVED lines=26> */
.L_x_96:
[--C-:B------:R-:W-:Y:S01]  /*4bf0*/  SHF.R.U64 R14, R12, R20, R13.reuse ;  /* 0x000000140c0e7219 */ /* 0x100fe2000000120d */
[----:B------:R-:W0:Y:S01]  /*4c00*/  LDC R24, c[0x0][0x618] ;  /* 0x00018600ff187b82 */ /* 0x000e220000000800 */
[----:B------:R-:W-:Y:S01]  /*4c10*/  I2FP.F32.U32 R8, R6 ;  /* 0x0000000600087245 */ /* 0x000fe20000201000 */
[----:B------:R-:W-:Y:S01]  /*4c20*/  ULDC UR4, c[0x0][0x150] ;  /* 0x0000540000047ab9 */ /* 0x000fe20000000800 */
[----:B------:R-:W-:Y:S02]  /*4c30*/  SHF.R.U32.HI R7, RZ, R20, R13 ;  /* 0x00000014ff077219 */ /* 0x000fe4000001160d */
[----:B------:R-:W-:Y:S01]  /*4c40*/  IADD3 R11, P0, RZ, -R14, RZ ;  /* 0x8000000eff0b7210 */ /* 0x000fe20007f1e0ff */
[----:B------:R-:W-:Y:S01]  /*4c50*/  FMUL R13, R8, UR4 ;  /* 0x00000004080d7c20 */ /* 0x000fe20008400000 */
[----:B------:R-:W-:Y:S01]  /*4c60*/  ULDC UR4, c[0x0][0x154] ;  /* 0x0000550000047ab9 */ /* 0x000fe20000000800 */
[----:B------:R-:W1:Y:S02]  /*4c70*/  LDC.64 R26, c[0x0][0x640] ;  /* 0x00019000ff1a7b82 */ /* 0x000e640000000a00 */
[----:B------:R-:W-:-:S02]  /*4c80*/  IMAD.X R7, RZ, RZ, ~R7, P0 ;  /* 0x000000ffff077224 */ /* 0x000fc400000e0e07 */
[----:B------:R-:W2:Y:S01]  /*4c90*/  F2I.U32.TRUNC.NTZ R13, R13 ;  /* 0x0000000d000d7305 */ /* 0x000ea2000020f000 */
[----:B------:R-:W-:-:S03]  /*4ca0*/  IMAD.WIDE.U32 R8, R11, R22, R16 ;  /* 0x000000160b087225 */ /* 0x000fc600078e0010 */
[----:B------:R-:W3:Y:S01]  /*4cb0*/  LDC R15, c[0x0][0x144] ;  /* 0x00005100ff0f7b82 */ /* 0x000ee20000000800 */
[----:B------:R-:W-:-:S04]  /*4cc0*/  IMAD R10, R7, R22, RZ ;  /* 0x00000016070a7224 */ /* 0x000fc800078e02ff */
[----:B------:R-:W-:Y:S02]  /*4cd0*/  IMAD R7, R11, R23, R10 ;  /* 0x000000170b077224 */ /* 0x000fe400078e020a */
[----:B------:R-:W-:Y:S01]  /*4ce0*/  IMAD.MOV.U32 R10, RZ, RZ, -0x1 ;  /* 0xffffffffff0a7424 */ /* 0x000fe200078e00ff */
[----:B------:R-:W4:Y:S01]  /*4cf0*/  LDC R20, c[0x0][0x608] ;  /* 0x00018200ff147b82 */ /* 0x000f220000000800 */
[----:B------:R-:W-:Y:S01]  /*4d00*/  IMAD.IADD R7, R9, 0x1, R7 ;  /* 0x0000000109077824 */ /* 0x000fe200078e0207 */
[----:B------:R-:W-:-:S04]  /*4d10*/  I2FP.F32.U32 R9, R3 ;  /* 0x0000000300097245 */ /* 0x000fc80000201000 */
[-C--:B0-----:R-:W-:Y:S01]  /*4d20*/  SHF.R.U64 R12, R8, R24.reuse, R7 ;  /* 0x00000018080c7219 */ /* 0x081fe20000001207 */
[----:B--2---:R-:W-:Y:S01]  /*4d30*/  IMAD.MOV R8, RZ, RZ, -R13 ;  /* 0x000000ffff087224 */ /* 0x004fe200078e0a0d */
[----:B------:R-:W0:Y:S01]  /*4d40*/  LDC R11, c[0x0][0x658] ;  /* 0x00019600ff0b7b82 */ /* 0x000e220000000800 */
[----:B-1----:R-:W-:Y:S01]  /*4d50*/  ISETP.NE.U32.AND P0, PT, R26, RZ, PT ;  /* 0x000000ff1a00720c */ /* 0x002fe20003f05070 */
[----:B------:R-:W-:Y:S01]  /*4d60*/  FMUL R9, R9, UR4 ;  /* 0x0000000409097c20 */ /* 0x000fe20008400000 */
[----:B------:R-:W-:Y:S02]  /*4d70*/  SHF.R.U32.HI R7, RZ, R24, R7 ;  /* 0x00000018ff077219 */ /* 0x000fe40000011607 */
[----:B------:R-:W-:-:S03]  /*4d80*/  ISETP.NE.AND.EX P0, PT, R27, RZ, PT, P0 ;  /* 0x000000ff1b00720c */ /* 0x000fc60003f05300 */
[----:B------:R-:W1:Y:S01]  /*4d90*/  LDC R22, c[0x0][0x148] ;  /* 0x00005200ff167b82 */ /* 0x000e620000000800 */
[----:B---3--:R-:W-:Y:S02]  /*4da0*/  IMAD R23, R15, R8, R6 ;  /* 0x000000080f177224 */ /* 0x008fe400078e0206 */
[----:B------:R-:W-:-:S05]  /*4db0*/  IMAD.MOV.U32 R8, RZ, RZ, 0x1 ;  /* 0x00000001ff087424 */ /* 0x000fca00078e00ff */
[----:B------:R-:W2:Y:S01]  /*4dc0*/  LDC R21, c[0x0][0x600] ;  /* 0x00018000ff157b82 */ /* 0x000ea20000000800 */
[-CC-:B----4-:R-:W-:Y:S02]  /*4dd0*/  SHF.R.U64 R15, R12, R20.reuse, R7.reuse ;  /* 0x000000140c0f7219 */ /* 0x190fe40000001207 */
[----:B------:R-:W-:Y:S02]  /*4de0*/  SHF.R.U32.HI R6, RZ, R20, R7 ;  /* 0x00000014ff067219 */ /* 0x000fe40000011607 */
[----:B------:R3:W4:Y:S03]  /*4df0*/  F2I.U32.TRUNC.NTZ R20, R9 ;  /* 0x0000000900147305 */ /* 0x000726000020f000 */
[----:B------:R-:W1:Y:S01]  /*4e00*/  LDC R25, c[0x0][0x648] ;  /* 0x00019200ff197b82 */ /* 0x000e620000000800 */
[-C--:B0-----:R-:W-:Y:S02]  /*4e10*/  SHF.R.U64 R19, R15, R11.reuse, R6 ;  /* 0x0000000b0f137219 */ /* 0x081fe40000001206 */
[----:B------:R-:W-:-:S02]  /*4e20*/  SHF.L.U32 R10, R10, R11, RZ ;  /* 0x0000000b0a0a7219 */ /* 0x000fc400000006ff */
[-C--:B------:R-:W-:Y:S01]  /*4e30*/  SHF.R.U32.HI R7, RZ, R11.reuse, R6 ;  /* 0x0000000bff077219 */ /* 0x080fe20000011606 */
[----:B------:R-:W-:Y:S01]  /*4e40*/  IMAD.MOV.U32 R6, RZ, RZ, R19 ;  /* 0x000000ffff067224 */ /* 0x000fe200078e0013 */
[----:B------:R-:W-:Y:S01]  /*4e50*/  SHF.L.U32 R24, R8, R11, RZ ;  /* 0x0000000b08187219 */ /* 0x000fe200000006ff */
[----:B------:R-:W0:Y:S01]  /*4e60*/  LDC R28, c[0x0][0x638] ;  /* 0x00018e00ff1c7b82 */ /* 0x000e220000000800 */
[----:B------:R-:W-:-:S07]  /*4e70*/  LOP3.LUT R30, RZ, R10, RZ, 0x33, !PT ;  /* 0x0000000aff1e7212 */ /* 0x000fce00078e33ff */
[----:B------:R-:W0:Y:S01]  /*4e80*/  LDC R29, c[0x0][0x610] ;  /* 0x00018400ff1d7b82 */ /* 0x000e220000000800 */
[----:B---34-:R-:W-:Y:S05]  /*4e90*/  @!P0 BRA `(.L_x_97) ;  /* 0x0000000000288947 */ /* 0x018fea0003800000 */
[----:B------:R-:W3:Y:S02]  /*4ea0*/  LDC R6, c[0x0][0x64c] ;  /* 0x00019300ff067b82 */ /* 0x000ee40000000800 */
[----:B---3--:R-:W-:-:S05]  /*4eb0*/  IADD3 R11, P0, R19, R6, RZ ;  /* 0x00000006130b7210 */ /* 0x008fca0007f1e0ff */
        /* <DEDUP_REMOVED lines=8> */
.L_x_97:
[----:B------:R-:W-:Y:S01]  /*4f40*/  ISETP.NE.AND P0, PT, R2, 0x1, PT ;  /* 0x000000010200780c */ /* 0x000fe20003f05270 */
[----:B--2---:R-:W-:Y:S01]  /*4f50*/  VIADD R9, R21, 0xffffffff ;  /* 0xffffffff15097836 */ /* 0x004fe20000000000 */
[----:B-1----:R-:W-:Y:S01]  /*4f60*/  SHF.R.U64 R7, R6, R25, R7 ;  /* 0x0000001906077219 */ /* 0x002fe20000001207 */
[----:B------:R-:W-:Y:S01]  /*4f70*/  IMAD.MOV R20, RZ, RZ, -R20 ;  /* 0x000000ffff147224 */ /* 0x000fe200078e0a14 */
[----:B------:R-:W-:Y:S02]  /*4f80*/  LOP3.LUT R6, R15, R30, RZ, 0xc0, !PT ;  /* 0x0000001e0f067212 */ /* 0x000fe400078ec0ff */
[----:B------:R-:W-:Y:S01]  /*4f90*/  LOP3.LUT R12, R12, R9, RZ, 0xc0, !PT ;  /* 0x000000090c0c7212 */ /* 0x000fe200078ec0ff */
[----:B------:R-:W-:Y:S02]  /*4fa0*/  IMAD.MOV R8, RZ, RZ, -R7 ;  /* 0x000000ffff087224 */ /* 0x000fe400078e0a07 */
[----:B------:R-:W-:Y:S02]  /*4fb0*/  IMAD R6, R24, R7, R6 ;  /* 0x0000000718067224 */ /* 0x000fe400078e0206 */
[----:B------:R-:W-:-:S02]  /*4fc0*/  IMAD.MOV.U32 R9, RZ, RZ, 0x1 ;  /* 0x00000001ff097424 */ /* 0x000fc400078e00ff */
[----:B------:R-:W-:Y:S02]  /*4fd0*/  @P0 IMAD R23, R22, R20, R3 ;  /* 0x0000001416170224 */ /* 0x000fe400078e0203 */
[----:B0-----:R-:W-:Y:S02]  /*4fe0*/  IMAD R3, R8, R28, R19 ;  /* 0x0000001c08037224 */ /* 0x001fe400078e0213 */
[----:B------:R-:W-:Y:S02]  /*4ff0*/  IMAD R13, R6, R29, R23 ;  /* 0x0000001d060d7224 */ /* 0x000fe400078e0217 */
[----:B------:R-:W-:Y:S02]  /*5000*/  IMAD R6, R3, R21, R12 ;  /* 0x0000001503067224 */ /* 0x000fe400078e020c */
[----:B------:R-:W-:-:S03]  /*5010*/  IMAD.MOV.U32 R8, RZ, RZ, R14 ;  /* 0x000000ffff087224 */ /* 0x000fc600078e000e */
[----:B------:R-:W-:Y:S02]  /*5020*/  SEL R20, R6, R13, !P0 ;  /* 0x0000000d06147207 */ /* 0x000fe40004000000 */
[----:B------:R-:W-:-:S07]  /*5030*/  SEL R13, R13, R6, !P0 ;  /* 0x000000060d0d7207 */ /* 0x000fce0004000000 */
.L_x_95:
[----:B------:R-:W-:-:S08]  /*5040*/  NOP ;  /* 0x0000000000007918 */ /* 0x000fd00000000000 */
[----:B------:R-:W0:-:S00]  /*5050*/  USETMAXREG.DEALLOC.CTAPOOL 0x28 ;  /* 0x00000028000079c8 */ /* 0x000e0000080e0500 */
[----:B0-----:R-:W-:-:S13]  /*5060*/  ISETP.NE.AND P0, PT, R0, RZ, PT ;  /* 0x000000ff0000720c */ /* 0x001fda0003f05270 */
[----:B------:R-:W-:Y:S05]  /*5070*/  @P0 EXIT ;  /* 0x000000000000094d */ /* 0x000fea0003800000 */
[----:B------:R-:W-:Y:S01]  /*5080*/  LOP3.LUT P0, RZ, R9, 0xff, RZ, 0xc0, !PT ;  /* 0x000000ff09ff7812 */ /* 0x000fe2000780c0ff */
[----:B------:R-:W-:Y:S02]  /*5090*/  IMAD.MOV.U32 R0, RZ, RZ, 0x1 ;  /* 0x00000001ff007424 */ /* 0x000fe400078e00ff */
[----:B------:R-:W-:-:S10]  /*50a0*/  IMAD.MOV.U32 R3, RZ, RZ, RZ ;  /* 0x000000ffff037224 */ /* 0x000fd400078e00ff */
[----:B------:R-:W-:Y:S05]  /*50b0*/  @!P0 BRA `(.L_x_98) ;  /* 0x0000000c00548947 */ /* 0x000fea0003800000 */
[----:B------:R-:W0:Y:S01]  /*50c0*/  LDC R0, c[0x0][0x28c] ;  /* 0x0000a300ff007b82 */ /* 0x000e220000000800 */
[----:B------:R-:W-:Y:S01]  /*50d0*/  LOP3.LUT P0, RZ, R4, 0x1f, RZ, 0xc0, !PT ;  /* 0x0000001f04ff7812 */ /* 0x000fe2000780c0ff */
[----:B------:R-:W-:Y:S01]  /*50e0*/  ULDC UR5, c[0x0][0x658] ;  /* 0x0001960000057ab9 */ /* 0x000fe20000000800 */
[----:B------:R-:W-:Y:S01]  /*50f0*/  UMOV UR6, 0xffffffff ;  /* 0xffffffff00067882 */ /* 0x000fe20000000000 */
[----:B------:R-:W-:Y:S01]  /*5100*/  BSSY B0, `(.L_x_98) ;  /* 0x00000d0000007945 */ /* 0x000fe20003800000 */
[----:B------:R-:W-:Y:S01]  /*5110*/  USHF.L.U32 UR6, UR6, UR5, URZ ;  /* 0x0000000506067299 */ /* 0x000fe2000800063f */
[C---:B------:R-:W-:Y:S01]  /*5120*/  ISETP.NE.AND P2, PT, R5.reuse, RZ, PT ;  /* 0x000000ff0500720c */ /* 0x040fe20003f45270 */
[----:B------:R-:W-:Y:S01]  /*5130*/  IMAD.MOV.U32 R11, RZ, RZ, 0x1 ;  /* 0x00000001ff0b7424 */ /* 0x000fe200078e00ff */
[----:B------:R-:W-:Y:S01]  /*5140*/  ISETP.NE.OR P0, PT, R5, RZ, !P0 ;  /* 0x000000ff0500720c */ /* 0x000fe20004705670 */
[----:B------:R-:W-:Y:S01]  /*5150*/  ULDC UR4, c[0x0][0x600] ;  /* 0x0001800000047ab9 */ /* 0x000fe20000000800 */
[----:B------:R-:W-:Y:S01]  /*5160*/  LOP3.LUT R19, R18, 0x2, RZ, 0xfc, !PT ;  /* 0x0000000212137812 */ /* 0x000fe200078efcff */
[----:B------:R-:W-:Y:S01]  /*5170*/  UMOV UR7, 0x1 ;  /* 0x0000000100077882 */ /* 0x000fe20000000000 */
[----:B------:R-:W-:-:S02]  /*5180*/  UIADD3 UR4, UR4, -0x1, URZ ;  /* 0xffffffff04047890 */ /* 0x000fc4000fffe03f */
[----:B------:R-:W-:Y:S02]  /*5190*/  USHF.L.U32 UR5, UR7, UR5, URZ ;  /* 0x0000000507057299 */ /* 0x000fe4000800063f */
[----:B------:R-:W-:Y:S01]  /*51a0*/  ULOP3.LUT UR13, URZ, UR6, URZ, 0x33, !UPT ;  /* 0x000000063f0d7292 */ /* 0x000fe2000f8e333f */
[----:B------:R-:W-:Y:S01]  /*51b0*/  ULDC.64 UR22, c[0x0][0x198] ;  /* 0x0000660000167ab9 */ /* 0x000fe20000000a00 */
[----:B0-----:R-:W-:-:S05]  /*51c0*/  VIADD R0, R0, 0x7f ;  /* 0x0000007f00007836 */ /* 0x001fca0000000000 */
[----:B------:R-:W-:-:S04]  /*51d0*/  SHF.R.S32.HI R3, RZ, 0x1f, R0 ;  /* 0x0000001fff037819 */ /* 0x000fc80000011400 */
[----:B------:R-:W-:Y:S01]  /*51e0*/  LEA.HI R3, R3, R0, RZ, 0x7 ;  /* 0x0000000003037211 */ /* 0x000fe200078f38ff */
[----:B------:R-:W-:-:S03]  /*51f0*/  IMAD.MOV.U32 R0, RZ, RZ, 0x1 ;  /* 0x00000001ff007424 */ /* 0x000fc600078e00ff */
[----:B------:R-:W-:Y:S01]  /*5200*/  SHF.R.S32.HI R12, RZ, 0x7, R3 ;  /* 0x00000007ff0c7819 */ /* 0x000fe20000011403 */
[----:B------:R-:W-:-:S04]  /*5210*/  IMAD.MOV.U32 R3, RZ, RZ, RZ ;  /* 0x000000ffff037224 */ /* 0x000fc800078e00ff */
[----:B------:R-:W-:-:S07]  /*5220*/  VIADD R10, R12, 0x1 ;  /* 0x000000010c0a7836 */ /* 0x000fce0000000000 */
.L_x_110:
[----:B------:R-:W-:-:S03]  /*5230*/  UMOV UR6, 0xffffffff ;  /* 0xffffffff00067882 */ /* 0x000fc60000000000 */
[----:B------:R-:W-:Y:S05]  /*5240*/  BRA.DIV UR6, `(.L_x_99) ;  /* 0x0000000e06dc7947 */ /* 0x000fea000b800000 */
[----:B------:R-:W-:-:S13]  /*5250*/  ELECT P6, URZ, PT ;  /* 0x00000000003f782f */ /* 0x000fda00038c0000 */
.L_x_121:
[----:B------:R-:W-:Y:S04]  /*5260*/  BSSY B1, `(.L_x_100) ;  /* 0x0000046000017945 */ /* 0x000fe80003800000 */
[----:B------:R-:W-:Y:S05]  /*5270*/  @!P6 BRA `(.L_x_101) ;  /* 0x000000040010e947 */ /* 0x000fea0003800000 */
[----:B------:R-:W0:Y:S02]  /*5280*/  LDC R4, c[0x0][0x28c] ;  /* 0x0000a300ff047b82 */ /* 0x000e240000000800 */
[----:B0-----:R-:W-:-:S13]  /*5290*/  ISETP.GE.AND P1, PT, R4, 0x1, PT ;  /* 0x000000010400780c */ /* 0x001fda0003f26270 */
[----:B------:R-:W-:Y:S05]  /*52a0*/  @!P1 BRA `(.L_x_101) ;  /* 0x0000000400049947 */ /* 0x000fea0003800000 */
[----:B------:R-:W-:Y:S02]  /*52b0*/  IMAD.SHL.U32 R13, R13, 0x80, RZ ;  /* 0x000000800d0d7824 */ /* 0x000fe400078e00ff */
[----:B------:R-:W-:Y:S02]  /*52c0*/  IMAD.SHL.U32 R20, R20, 0x40, RZ ;  /* 0x0000004014147824 */ /* 0x000fe400078e00ff */
[----:B------:R-:W-:Y:S02]  /*52d0*/  IMAD.MOV.U32 R21, RZ, RZ, RZ ;  /* 0x000000ffff157224 */ /* 0x000fe400078e00ff */
[----:B------:R-:W-:Y:S02]  /*52e0*/  IMAD.MOV.U32 R4, RZ, RZ, R10 ;  /* 0x000000ffff047224 */ /* 0x000fe400078e000a */
[----:B------:R-:W-:Y:S02]  /*52f0*/  IMAD.MOV.U32 R5, RZ, RZ, R0 ;  /* 0x000000ffff057224 */ /* 0x000fe400078e0000 */
[----:B------:R-:W-:-:S02]  /*5300*/  IMAD.MOV.U32 R6, RZ, RZ, R3 ;  /* 0x000000ffff067224 */ /* 0x000fc400078e0003 */
[----:B------:R-:W-:-:S07]  /*5310*/  VIADD R22, R13, 0x40 ;  /* 0x000000400d167836 */ /* 0x000fce0000000000 */
.L_x_105:
[----:B------:R-:W0:Y:S01]  /*5320*/  S2R R14, SR_CgaCtaId ;  /* 0x00000000000e7919 */ /* 0x000e220000008800 */
[----:B------:R-:W-:Y:S01]  /*5330*/  MOV R7, 0x400 ;  /* 0x0000040000077802 */ /* 0x000fe20000000f00 */
[----:B------:R-:W1:Y:S03]  /*5340*/  @!P2 LDC R9, c[0x0][0x500] ;  /* 0x00014000ff09ab82 */ /* 0x000e660000000800 */
[----:B0-----:R-:W-:Y:S02]  /*5350*/  LEA R15, R14, R7, 0x18 ;  /* 0x000000070e0f7211 */ /* 0x001fe400078ec0ff */
[----:B------:R-:W-:-:S03]  /*5360*/  SHF.L.U32 R7, R5, 0x1f, RZ ;  /* 0x0000001f05077819 */ /* 0x000fc600000006ff */
[----:B------:R-:W-:-:S04]  /*5370*/  IMAD R14, R6, 0x8, R15 ;  /* 0x00000008060e7824 */ /* 0x000fc800078e020f */
[----:B------:R-:W0:Y:S02]  /*5380*/  SYNCS.PHASECHK.TRANS64.TRYWAIT P1, [R14+URZ+0x20], R7 ;  /* 0x000020070e0075a7 */ /* 0x000e24000802017f */
[----:B01----:R-:W-:Y:S05]  /*5390*/  @!P1 BRA `(.L_x_102) ;  /* 0x0000000c00a89947 */ /* 0x003fea0003800000 */
.L_x_122:
[----:B0-----:R-:W-:Y:S01]  /*53a0*/  PRMT R7, R19, 0x9910, RZ ;  /* 0x0000991013077816 */ /* 0x001fe200000000ff */
[----:B------:R0:W-:Y:S03]  /*53b0*/  @!P2 SYNCS.ARRIVE.TRANS64 RZ, [R14+URZ], R9 ;  /* 0x000000090effa9a7 */ /* 0x0001e6000800003f */
[----:B------:R-:W-:-:S13]  /*53c0*/  ISETP.NE.AND P1, PT, R7, 0x2, PT ;  /* 0x000000020700780c */ /* 0x000fda0003f25270 */
[----:B0-----:R-:W-:Y:S05]  /*53d0*/  @P1 BRA `(.L_x_103) ;  /* 0x0000000000041947 */ /* 0x001fea0003800000 */
[----:B------:R-:W-:Y:S01]  /*53e0*/  BPT.TRAP 0x1 ;  /* 0x000000040000795c */ /* 0x000fe20000300000 */
.L_x_103:
[----:B------:R-:W-:Y:S05]  /*53f0*/  @P0 BRA `(.L_x_104) ;  /* 0x0000000000040947 */ /* 0x000fea0003800000 */
[----:B------:R-:W-:Y:S01]  /*5400*/  BPT.TRAP 0x1 ;  /* 0x000000040000795c */ /* 0x000fe20000300000 */
.L_x_104:
[C-C-:B------:R-:W-:Y:S01]  /*5410*/  IMAD R7, R6.reuse, 0x8000, R15.reuse ;  /* 0x0000800006077824 */ /* 0x140fe200078e020f */
[----:B------:R-:W-:Y:S01]  /*5420*/  R2UR UR35, R21 ;  /* 0x00000000152372ca */ /* 0x000fe200000e0000 */
[----:B------:R-:W-:Y:S01]  /*5430*/  IMAD R15, R6, 0x4000, R15 ;  /* 0x00004000060f7824 */ /* 0x000fe200078e020f */
[----:B------:R-:W-:Y:S01]  /*5440*/  R2UR UR33, R14 ;  /* 0x000000000e2172ca */ /* 0x000fe200000e0000 */
[----:B------:R-:W-:Y:S01]  /*5450*/  VIADD R4, R4, 0xffffffff ;  /* 0xffffffff04047836 */ /* 0x000fe20000000000 */
[----:B------:R-:W-:Y:S01]  /*5460*/  R2UR UR24, R7 ;  /* 0x00000000071872ca */ /* 0x000fe200000e0000 */
[----:B------:R-:W-:Y:S01]  /*5470*/  UIADD3 UR6, UP0, UR22, 0xf0, URZ ;  /* 0x000000f016067890 */ /* 0x000fe2000ff1e03f */
[----:B------:R-:W-:Y:S01]  /*5480*/  R2UR UR8, R15 ;  /* 0x000000000f0872ca */ /* 0x000fe200000e0000 */
[----:B------:R-:W-:Y:S01]  /*5490*/  UIADD3 UR30, UP1, UR22, 0x1f0, URZ ;  /* 0x000001f0161e7890 */ /* 0x000fe2000ff3e03f */
[----:B------:R-:W-:Y:S01]  /*54a0*/  R2UR UR36, R8 ;  /* 0x00000000082472ca */ /* 0x000fe200000e0000 */
[----:B------:R-:W-:Y:S01]  /*54b0*/  UIADD3.X UR7, URZ, UR23, URZ, UP0, !UPT ;  /* 0x000000173f077290 */ /* 0x000fe200087fe43f */
[----:B------:R-:W-:Y:S01]  /*54c0*/  R2UR UR34, R13 ;  /* 0x000000000d2272ca */ /* 0x000fe200000e0000 */
[----:B------:R-:W-:Y:S01]  /*54d0*/  UIADD3.X UR31, URZ, UR23, URZ, UP1, !UPT ;  /* 0x000000173f1f7290 */ /* 0x000fe20008ffe43f */
[----:B------:R-:W-:Y:S01]  /*54e0*/  R2UR UR26, R22 ;  /* 0x00000000161a72ca */ /* 0x000fe200000e0000 */
[----:B------:R-:W-:Y:S01]  /*54f0*/  VIADD R6, R6, 0x1 ;  /* 0x0000000106067836 */ /* 0x000fe20000000000 */
[----:B------:R-:W-:Y:S01]  /*5500*/  R2UR UR19, R20 ;  /* 0x00000000141372ca */ /* 0x000fe200000e0000 */
[----:B------:R-:W-:Y:S01]  /*5510*/  UIADD3 UR10, UR35, 0x40, URZ ;  /* 0x00000040230a7890 */ /* 0x000fe2000fffe03f */
[----:B------:R-:W-:Y:S01]  /*5520*/  ISETP.GT.AND P3, PT, R4, 0x1, PT ;  /* 0x000000010400780c */ /* 0x000fe20003f64270 */
[----:B------:R-:W-:Y:S01]  /*5530*/  UIADD3 UR32, UR24, 0x100, URZ ;  /* 0x0000010018207890 */ /* 0x000fe2000fffe03f */
[C---:B------:R-:W-:Y:S01]  /*5540*/  ISETP.NE.AND P1, PT, R6.reuse, 0x4, PT ;  /* 0x000000040600780c */ /* 0x040fe20003f25270 */
[----:B------:R-:W-:Y:S01]  /*5550*/  UIADD3 UR24, UR24, 0x4100, URZ ;  /* 0x0000410018187890 */ /* 0x000fe2000fffe03f */
[----:B------:R-:W-:Y:S01]  /*5560*/  VIADD R21, R21, 0x80 ;  /* 0x0000008015157836 */ /* 0x000fe20000000000 */
[----:B------:R-:W-:Y:S01]  /*5570*/  UIADD3 UR16, UR8, 0x20100, URZ ;  /* 0x0002010008107890 */ /* 0x000fe2000fffe03f */
[----:B------:R-:W-:Y:S01]  /*5580*/  SEL R14, RZ, 0x1, P1 ;  /* 0x00000001ff0e7807 */ /* 0x000fe20000800000 */
[----:B------:R-:W-:Y:S01]  /*5590*/  UIADD3 UR8, UR8, 0x22100, URZ ;  /* 0x0002210008087890 */ /* 0x000fe2000fffe03f */
[----:B------:R-:W-:Y:S01]  /*55a0*/  SEL R6, R6, RZ, P1 ;  /* 0x000000ff06067207 */ /* 0x000fe20000800000 */
[----:B------:R-:W-:Y:S01]  /*55b0*/  UMOV UR14, 0x0 ;  /* 0x00000000000e7882 */ /* 0x000fe20000000000 */
[----:B------:R-:W-:Y:S01]  /*55c0*/  UMOV UR15, 0x10000000 ;  /* 0x10000000000f7882 */ /* 0x000fe20000000000 */
[----:B------:R-:W-:Y:S01]  /*55d0*/  UMOV UR25, UR33 ;  /* 0x0000002100197c82 */ /* 0x000fe20008000000 */
[----:B------:R-:W-:Y:S01]  /*55e0*/  UMOV UR27, UR35 ;  /* 0x00000023001b7c82 */ /* 0x000fe20008000000 */
[----:B------:R-:W-:Y:S01]  /*55f0*/  UMOV UR28, UR36 ;  /* 0x00000024001c7c82 */ /* 0x000fe20008000000 */
[----:B------:R0:W-:Y:S01]  /*5600*/  UTMALDG.3D [UR32], [UR6], desc[UR14] ;  /* 0x00000e20060075b4 */ /* 0x0001e20008011000 */
[----:B------:R-:W-:Y:S01]  /*5610*/  UMOV UR17, UR33 ;  /* 0x0000002100117c82 */ /* 0x000fe20008000000 */
[----:B------:R-:W-:Y:S01]  /*5620*/  UMOV UR18, UR35 ;  /* 0x0000002300127c82 */ /* 0x000fe20008000000 */
[----:B------:R-:W-:Y:S01]  /*5630*/  UMOV UR20, UR36 ;  /* 0x0000002400147c82 */ /* 0x000fe20008000000 */
[----:B------:R-:W-:Y:S01]  /*5640*/  UMOV UR9, UR33 ;  /* 0x0000002100097c82 */ /* 0x000fe20008000000 */
[----:B------:R-:W-:Y:S01]  /*5650*/  UMOV UR11, UR19 ;  /* 0x00000013000b7c82 */ /* 0x000fe20008000000 */
[----:B------:R-:W-:Y:S01]  /*5660*/  UMOV UR12, UR36 ;  /* 0x00000024000c7c82 */ /* 0x000fe20008000000 */
[----:B------:R-:W-:Y:S01]  /*5670*/  LOP3.LUT R5, R5, R14, RZ, 0x3c, !PT ;  /* 0x0000000e05057212 */ /* 0x000fe200078e3cff */
[----:B------:R0:W-:Y:S01]  /*5680*/  UTMALDG.3D [UR24], [UR6], desc[UR14] ;  /* 0x00000e18060075b4 */ /* 0x0001e20008011000 */
[----:B------:R0:W-:Y:S01]  /*5690*/  UTMALDG.3D [UR16], [UR30], desc[UR14] ;  /* 0x00000e101e0075b4 */ /* 0x0001e20008011000 */
[----:B------:R0:W-:Y:S02]  /*56a0*/  UTMALDG.3D [UR8], [UR30], desc[UR14] ;  /* 0x00000e081e0075b4 */ /* 0x0001e40008011000 */
[----:B0-----:R-:W-:Y:S05]  /*56b0*/  @P3 BRA `(.L_x_105) ;  /* 0xfffffffc00183947 */ /* 0x001fea000383ffff */
.L_x_101:
[----:B------:R-:W-:Y:S05]  /*56c0*/  BSYNC B1 ;  /* 0x0000000000017941 */ /* 0x000fea0003800000 */
.L_x_100:
[----:B------:R-:W-:Y:S01]  /*56d0*/  LOP3.LUT P3, RZ, R11, 0xff, RZ, 0xc0, !PT ;  /* 0x000000ff0bff7812 */ /* 0x000fe2000786c0ff */
[----:B------:R-:W-:Y:S01]  /*56e0*/  IMAD.IADD R3, R12, 0x1, R3 ;  /* 0x000000010c037824 */ /* 0x000fe200078e0203 */
[----:B------:R-:W-:Y:S01]  /*56f0*/  IADD3 R16, P4, R16, UR38, RZ ;  /* 0x0000002610107c10 */ /* 0x000fe2000ff9e0ff */
[----:B------:R-:W-:Y:S01]  /*5700*/  ULDC.64 UR6, c[0x0][0x650] ;  /* 0x0001940000067ab9 */ /* 0x000fe20000000a00 */
[----:B------:R-:W-:Y:S01]  /*5710*/  BSSY B1, `(.L_x_106) ;  /* 0x000006c000017945 */ /* 0x000fe20003800000 */
[----:B------:R-:W-:Y:S01]  /*5720*/  IMAD.MOV.U32 R13, RZ, RZ, -0x1 ;  /* 0xffffffffff0d7424 */ /* 0x000fe200078e00ff */
[----:B------:R-:W-:Y:S01]  /*5730*/  ISETP.GT.U32.AND P1, PT, R3, 0x3, PT ;  /* 0x000000030300780c */ /* 0x000fe20003f24070 */
[----:B------:R-:W-:Y:S01]  /*5740*/  IMAD.MOV.U32 R20, RZ, RZ, -0x1 ;  /* 0xffffffffff147424 */ /* 0x000fe200078e00ff */
[----:B------:R-:W-:Y:S01]  /*5750*/  SHF.R.U32.HI R4, RZ, 0x2, R3 ;  /* 0x00000002ff047819 */ /* 0x000fe20000011603 */
[----:B------:R-:W-:Y:S01]  /*5760*/  IMAD.MOV.U32 R8, RZ, RZ, -0x1 ;  /* 0xffffffffff087424 */ /* 0x000fe200078e00ff */
[----:B------:R-:W-:-:S02]  /*5770*/  ISETP.LT.U32.AND P1, PT, R12, 0x4, P1 ;  /* 0x000000040c00780c */ /* 0x000fc40000f21070 */
[----:B------:R-:W-:Y:S01]  /*5780*/  IADD3.X R17, R17, UR41, RZ, P4, !PT ;  /* 0x0000002911117c10 */ /* 0x000fe2000a7fe4ff */
[----:B------:R-:W0:Y:S01]  /*5790*/  @P3 S2R R6, SR_CgaCtaId ;  /* 0x0000000000063919 */ /* 0x000e220000008800 */
[----:B------:R-:W-:Y:S02]  /*57a0*/  @P3 MOV R5, 0x400 ;  /* 0x0000040000053802 */ /* 0x000fe40000000f00 */
[----:B------:R-:W-:Y:S02]  /*57b0*/  ISETP.GE.U32.AND P4, PT, R16, UR6, PT ;  /* 0x0000000610007c0c */ /* 0x000fe4000bf86070 */
[----:B------:R-:W-:Y:S02]  /*57c0*/  LOP3.LUT R4, R4, 0x1, RZ, 0xc0, !PT ;  /* 0x0000000104047812 */ /* 0x000fe400078ec0ff */
[----:B------:R-:W-:Y:S02]  /*57d0*/  LOP3.LUT R3, R3, 0x3, RZ, 0xc0, !PT ;  /* 0x0000000303037812 */ /* 0x000fe400078ec0ff */
[----:B------:R-:W-:-:S02]  /*57e0*/  PRMT R11, RZ, 0x7610, R11 ;  /* 0x00007610ff0b7816 */ /* 0x000fc4000000000b */
[----:B0-----:R-:W-:-:S04]  /*57f0*/  @P3 LEA R5, R6, R5, 0x18 ;  /* 0x0000000506053211 */ /* 0x001fc800078ec0ff */
[----:B------:R0:W-:Y:S01]  /*5800*/  @P3 SYNCS.ARRIVE.TRANS64.A1T0 RZ, [R5+URZ+0x58], RZ ;  /* 0x000058ff05ff39a7 */ /* 0x0001e2000810003f */
[----:B------:R-:W-:-:S04]  /*5810*/  ISETP.NE.U32.AND P3, PT, R4, 0x1, PT ;  /* 0x000000010400780c */ /* 0x000fc80003f65070 */
[----:B------:R-:W-:Y:S02]  /*5820*/  ISETP.GT.U32.AND P3, PT, R12, 0x3, !P3 ;  /* 0x000000030c00780c */ /* 0x000fe40005f64070 */
[----:B0-----:R-:W-:Y:S02]  /*5830*/  SEL R5, RZ, 0x1, !P1 ;  /* 0x00000001ff057807 */ /* 0x001fe40004800000 */
[----:B------:R-:W-:Y:S02]  /*5840*/  ISETP.GE.U32.AND.EX P1, PT, R17, UR7, PT, P4 ;  /* 0x0000000711007c0c */ /* 0x000fe4000bf26140 */
[----:B------:R-:W-:-:S04]  /*5850*/  SEL R4, RZ, 0x1, !P3 ;  /* 0x00000001ff047807 */ /* 0x000fc80005800000 */
[----:B------:R-:W-:Y:S02]  /*5860*/  LOP3.LUT R0, R4, R0, R5, 0x96, !PT ;  /* 0x0000000004007212 */ /* 0x000fe400078e9605 */
[----:B------:R-:W-:-:S05]  /*5870*/  PRMT R4, RZ, 0x7610, R4 ;  /* 0x00007610ff047816 */ /* 0x000fca0000000004 */
[----:B------:R-:W-:Y:S05]  /*5880*/  @P1 BRA `(.L_x_107) ;  /* 0x0000000400501947 */ /* 0x000fea0003800000 */
[----:B------:R-:W-:Y:S01]  /*5890*/  ULDC.64 UR6, c[0x0][0x628] ;  /* 0x00018a0000067ab9 */ /* 0x000fe20000000a00 */
[----:B------:R-:W0:Y:S01]  /*58a0*/  S2R R14, SR_CTAID.X ;  /* 0x00000000000e7919 */ /* 0x000e220000002500 */
[----:B------:R-:W-:Y:S01]  /*58b0*/  ISETP.NE.U32.AND P1, PT, RZ, UR6, PT ;  /* 0x00000006ff007c0c */ /* 0x000fe2000bf25070 */
[----:B------:R-:W-:Y:S01]  /*58c0*/  ULDC UR9, c[0x0][0x630] ;  /* 0x00018c0000097ab9 */ /* 0x000fe20000000800 */
[----:B------:R-:W-:Y:S01]  /*58d0*/  IMAD.MOV.U32 R4, RZ, RZ, R16 ;  /* 0x000000ffff047224 */ /* 0x000fe200078e0010 */
[----:B------:R-:W1:Y:S01]  /*58e0*/  S2R R13, SR_CTAID.Y ;  /* 0x00000000000d7919 */ /* 0x000e620000002600 */
[----:B------:R-:W-:Y:S01]  /*58f0*/  ISETP.NE.AND.EX P1, PT, RZ, UR7, PT, P1 ;  /* 0x00000007ff007c0c */ /* 0x000fe2000bf25310 */
[----:B------:R-:W-:-:S12]  /*5900*/  IMAD.MOV.U32 R5, RZ, RZ, R17 ;  /* 0x000000ffff057224 */ /* 0x000fd800078e0011 */
[----:B------:R-:W-:Y:S05]  /*5910*/  @!P1 BRA `(.L_x_108) ;  /* 0x0000000000289947 */ /* 0x000fea0003800000 */
[----:B------:R-:W-:Y:S02]  /*5920*/  ULDC UR8, c[0x0][0x634] ;  /* 0x00018d0000087ab9 */ /* 0x000fe40000000800 */
[----:B------:R-:W-:-:S05]  /*5930*/  IADD3 R9, P1, R16, UR8, RZ ;  /* 0x0000000810097c10 */ /* 0x000fca000ff3e0ff */
[----:B------:R-:W-:-:S04]  /*5940*/  IMAD.X R15, RZ, RZ, R17, P1 ;  /* 0x000000ffff0f7224 */ /* 0x000fc800008e0611 */
[----:B------:R-:W-:-:S04]  /*5950*/  IMAD.WIDE.U32 R6, R15, UR6, RZ ;  /* 0x000000060f067c25 */ /* 0x000fc8000f8e00ff */
[----:B------:R-:W-:-:S04]  /*5960*/  IMAD.WIDE.U32 R6, P1, R9, UR7, R6 ;  /* 0x0000000709067c25 */ /* 0x000fc8000f820006 */
[----:B------:R-:W-:-:S04]  /*5970*/  IMAD.WIDE.U32 R8, R9, UR6, RZ ;  /* 0x0000000609087c25 */ /* 0x000fc8000f8e00ff */
[----:B------:R-:W-:Y:S01]  /*5980*/  IMAD.X R5, RZ, RZ, RZ, P1 ;  /* 0x000000ffff057224 */ /* 0x000fe200008e06ff */
[----:B------:R-:W-:Y:S01]  /*5990*/  IADD3 RZ, P1, R9, R6, RZ ;  /* 0x0000000609ff7210 */ /* 0x000fe20007f3e0ff */
[----:B------:R-:W-:-:S04]  /*59a0*/  IMAD.MOV.U32 R4, RZ, RZ, R7 ;  /* 0x000000ffff047224 */ /* 0x000fc800078e0007 */
[----:B------:R-:W-:-:S08]  /*59b0*/  IMAD.WIDE.U32.X R4, R15, UR7, R4, P1 ;  /* 0x000000070f047c25 */ /* 0x000fd000088e0404 */
.L_x_108:
[--C-:B------:R-:W-:Y:S01]  /*59c0*/  SHF.R.U64 R8, R4, UR9, R5.reuse ;  /* 0x0000000904087c19 */ /* 0x100fe20008001205 */
[----:B------:R-:W-:Y:S01]  /*59d0*/  ULDC.64 UR6, c[0x0][0x620] ;  /* 0x0001880000067ab9 */ /* 0x000fe20000000a00 */
[----:B------:R-:W-:Y:S01]  /*59e0*/  SHF.R.U32.HI R4, RZ, UR9, R5 ;  /* 0x00000009ff047c19 */ /* 0x000fe20008011605 */
[----:B------:R-:W2:Y:S01]  /*59f0*/  LDC R25, c[0x0][0x144] ;  /* 0x00005100ff197b82 */ /* 0x000ea20000000800 */
[----:B------:R-:W-:Y:S01]  /*5a00*/  IADD3 R7, P1, RZ, -R8, RZ ;  /* 0x80000008ff077210 */ /* 0x000fe20007f3e0ff */
[----:B------:R-:W-:Y:S01]  /*5a10*/  ULDC.64 UR10, c[0x0][0x640] ;  /* 0x00019000000a7ab9 */ /* 0x000fe20000000a00 */
[----:B0-----:R-:W-:Y:S01]  /*5a20*/  I2FP.F32.U32 R9, R14 ;  /* 0x0000000e00097245 */ /* 0x001fe20000201000 */
[----:B------:R-:W-:Y:S02]  /*5a30*/  ULDC UR8, c[0x0][0x608] ;  /* 0x0001820000087ab9 */ /* 0x000fe40000000800 */
[----:B------:R-:W-:Y:S01]  /*5a40*/  IMAD.X R4, RZ, RZ, ~R4, P1 ;  /* 0x000000ffff047224 */ /* 0x000fe200008e0e04 */
[----:B------:R-:W-:Y:S01]  /*5a50*/  ISETP.NE.U32.AND P1, PT, RZ, UR10, PT ;  /* 0x0000000aff007c0c */ /* 0x000fe2000bf25070 */
[----:B------:R-:W0:Y:S02]  /*5a60*/  LDC R20, c[0x0][0x148] ;  /* 0x00005200ff147b82 */ /* 0x000e240000000800 */
[----:B------:R-:W-:Y:S01]  /*5a70*/  IMAD R6, R4, UR6, RZ ;  /* 0x0000000604067c24 */ /* 0x000fe2000f8e02ff */
[----:B------:R-:W-:Y:S01]  /*5a80*/  ISETP.NE.AND.EX P1, PT, RZ, UR11, PT, P1 ;  /* 0x0000000bff007c0c */ /* 0x000fe2000bf25310 */
[----:B------:R-:W-:Y:S01]  /*5a90*/  IMAD.WIDE.U32 R4, R7, UR6, R16 ;  /* 0x0000000607047c25 */ /* 0x000fe2000f8e0010 */
[----:B------:R-:W-:-:S03]  /*5aa0*/  ULDC UR6, c[0x0][0x150] ;  /* 0x0000540000067ab9 */ /* 0x000fc60000000800 */
[----:B------:R-:W-:Y:S02]  /*5ab0*/  IMAD R7, R7, UR7, R6 ;  /* 0x0000000707077c24 */ /* 0x000fe4000f8e0206 */
[----:B------:R-:W-:Y:S01]  /*5ac0*/  FMUL R6, R9, UR6 ;  /* 0x0000000609067c20 */ /* 0x000fe20008400000 */
[----:B------:R-:W-:Y:S01]  /*5ad0*/  ULDC UR6, c[0x0][0x618] ;  /* 0x0001860000067ab9 */ /* 0x000fe20000000800 */
[----:B------:R-:W-:Y:S01]  /*5ae0*/  ULDC UR7, c[0x0][0x154] ;  /* 0x0000550000077ab9 */ /* 0x000fe20000000800 */
[----:B------:R-:W-:-:S03]  /*5af0*/  IMAD.IADD R5, R5, 0x1, R7 ;  /* 0x0000000105057824 */ /* 0x000fc600078e0207 */
[----:B------:R-:W3:Y:S02]  /*5b00*/  F2I.U32.TRUNC.NTZ R6, R6 ;  /* 0x0000000600067305 */ /* 0x000ee4000020f000 */
[----:B------:R-:W-:Y:S02]  /*5b10*/  SHF.R.U64 R9, R4, UR6, R5 ;  /* 0x0000000604097c19 */ /* 0x000fe40008001205 */
[----:B-1----:R-:W-:-:S05]  /*5b20*/  I2FP.F32.U32 R4, R13 ;  /* 0x0000000d00047245 */ /* 0x002fca0000201000 */
[----:B------:R-:W-:Y:S01]  /*5b30*/  FMUL R22, R4, UR7 ;  /* 0x0000000704167c20 */ /* 0x000fe20008400000 */
[----:B------:R-:W-:Y:S01]  /*5b40*/  SHF.R.U32.HI R4, RZ, UR6, R5 ;  /* 0x00000006ff047c19 */ /* 0x000fe20008011605 */
[----:B------:R-:W-:-:S03]  /*5b50*/  ULDC UR6, c[0x0][0x658] ;  /* 0x0001960000067ab9 */ /* 0x000fc60000000800 */
[--C-:B------:R-:W-:Y:S01]  /*5b60*/  SHF.R.U64 R21, R9, UR8, R4.reuse ;  /* 0x0000000809157c19 */ /* 0x100fe20008001204 */
[----:B------:R-:W1:Y:S01]  /*5b70*/  F2I.U32.TRUNC.NTZ R22, R22 ;  /* 0x0000001600167305 */ /* 0x000e62000020f000 */
[----:B------:R-:W-:Y:S01]  /*5b80*/  SHF.R.U32.HI R4, RZ, UR8, R4 ;  /* 0x00000008ff047c19 */ /* 0x000fe20008011604 */
[----:B---3--:R-:W-:-:S03]  /*5b90*/  IMAD.MOV R6, RZ, RZ, -R6 ;  /* 0x000000ffff067224 */ /* 0x008fc600078e0a06 */
[----:B------:R-:W-:Y:S01]  /*5ba0*/  SHF.R.U64 R15, R21, UR6, R4 ;  /* 0x00000006150f7c19 */ /* 0x000fe20008001204 */
[----:B--2---:R-:W-:Y:S01]  /*5bb0*/  IMAD R14, R25, R6, R14 ;  /* 0x00000006190e7224 */ /* 0x004fe200078e020e */
[----:B------:R-:W-:-:S03]  /*5bc0*/  SHF.R.U32.HI R23, RZ, UR6, R4 ;  /* 0x00000006ff177c19 */ /* 0x000fc60008011604 */
[----:B------:R-:W-:Y:S02]  /*5bd0*/  IMAD.MOV.U32 R4, RZ, RZ, R15 ;  /* 0x000000ffff047224 */ /* 0x000fe400078e000f */
[----:B------:R-:W-:Y:S01]  /*5be0*/  IMAD.MOV.U32 R5, RZ, RZ, R23 ;  /* 0x000000ffff057224 */ /* 0x000fe200078e0017 */
[----:B-1----:R-:W-:Y:S06]  /*5bf0*/  @!P1 BRA `(.L_x_109) ;  /* 0x0000000000289947 */ /* 0x002fec0003800000 */
[----:B------:R-:W-:Y:S02]  /*5c00*/  ULDC UR6, c[0x0][0x64c] ;  /* 0x0001930000067ab9 */ /* 0x000fe40000000800 */
[----:B------:R-:W-:-:S05]  /*5c10*/  IADD3 R5, P1, R15, UR6, RZ ;  /* 0x000000060f057c10 */ /* 0x000fca000ff3e0ff */
[----:B------:R-:W-:-:S04]  /*5c20*/  IMAD.X R23, RZ, RZ, R23, P1 ;  /* 0x000000ffff177224 */ /* 0x000fc800008e0617 */
[----:B------:R-:W-:-:S04]  /*5c30*/  IMAD.WIDE.U32 R6, R23, UR10, RZ ;  /* 0x0000000a17067c25 */ /* 0x000fc8000f8e00ff */
[----:B------:R-:W-:-:S04]  /*5c40*/  IMAD.WIDE.U32 R6, P1, R5, UR11, R6 ;  /* 0x0000000b05067c25 */ /* 0x000fc8000f820006 */
[----:B------:R-:W-:-:S04]  /*5c50*/  IMAD.WIDE.U32 R4, R5, UR10, RZ ;  /* 0x0000000a05047c25 */ /* 0x000fc8000f8e00ff */
[----:B------:R-:W-:Y:S01]  /*5c60*/  IMAD.MOV.U32 R4, RZ, RZ, R7 ;  /* 0x000000ffff047224 */ /* 0x000fe200078e0007 */
[----:B------:R-:W-:Y:S01]  /*5c70*/  IADD3 RZ, P3, R5, R6, RZ ;  /* 0x0000000605ff7210 */ /* 0x000fe20007f7e0ff */
[----:B------:R-:W-:-:S04]  /*5c80*/  IMAD.X R5, RZ, RZ, RZ, P1 ;  /* 0x000000ffff057224 */ /* 0x000fc800008e06ff */
[----:B------:R-:W-:-:S08]  /*5c90*/  IMAD.WIDE.U32.X R4, R23, UR11, R4, P3 ;  /* 0x0000000b17047c25 */ /* 0x000fd000098e0404 */
.L_x_109:
[----:B------:R-:W-:Y:S01]  /*5ca0*/  ISETP.NE.AND P1, PT, R2, 0x1, PT ;  /* 0x000000010200780c */ /* 0x000fe20003f25270 */
[----:B------:R-:W-:Y:S01]  /*5cb0*/  ULDC UR6, c[0x0][0x648] ;  /* 0x0001920000067ab9 */ /* 0x000fe20000000800 */
[----:B------:R-:W-:Y:S01]  /*5cc0*/  LOP3.LUT R21, R21, UR13, RZ, 0xc0, !PT ;  /* 0x0000000d15157c12 */ /* 0x000fe2000f8ec0ff */
[----:B------:R-:W-:Y:S01]  /*5cd0*/  IMAD.MOV R22, RZ, RZ, -R22 ;  /* 0x000000ffff167224 */ /* 0x000fe200078e0a16 */
[----:B------:R-:W-:Y:S01]  /*5ce0*/  SHF.R.U64 R4, R4, UR6, R5 ;  /* 0x0000000604047c19 */ /* 0x000fe20008001205 */
[----:B------:R-:W-:Y:S01]  /*5cf0*/  ULDC UR6, c[0x0][0x638] ;  /* 0x00018e0000067ab9 */ /* 0x000fe20000000800 */
[----:B------:R-:W-:Y:S01]  /*5d00*/  ULDC UR7, c[0x0][0x610] ;  /* 0x0001840000077ab9 */ /* 0x000fe20000000800 */
[----:B------:R-:W-:Y:S02]  /*5d10*/  IMAD.MOV.U32 R5, RZ, RZ, 0x1 ;  /* 0x00000001ff057424 */ /* 0x000fe400078e00ff */
[----:B------:R-:W-:Y:S02]  /*5d20*/  IMAD.MOV R6, RZ, RZ, -R4 ;  /* 0x000000ffff067224 */ /* 0x000fe400078e0a04 */
[----:B------:R-:W-:Y:S01]  /*5d30*/  IMAD R21, R4, UR5, R21 ;  /* 0x0000000504157c24 */ /* 0x000fe2000f8e0215 */
[----:B------:R-:W-:Y:S01]  /*5d40*/  LOP3.LUT R4, R9, UR4, RZ, 0xc0, !PT ;  /* 0x0000000409047c12 */ /* 0x000fe2000f8ec0ff */
[----:B0-----:R-:W-:-:S02]  /*5d50*/  @P1 IMAD R14, R20, R22, R13 ;  /* 0x00000016140e1224 */ /* 0x001fc400078e020d */
[----:B------:R-:W-:Y:S01]  /*5d60*/  IMAD R15, R6, UR6, R15 ;  /* 0x00000006060f7c24 */ /* 0x000fe2000f8e020f */
[----:B------:R-:W-:Y:S01]  /*5d70*/  ULDC UR6, c[0x0][0x600] ;  /* 0x0001800000067ab9 */ /* 0x000fe20000000800 */
[----:B------:R-:W-:Y:S02]  /*5d80*/  IMAD R14, R21, UR7, R14 ;  /* 0x00000007150e7c24 */ /* 0x000fe4000f8e020e */
[--C-:B------:R-:W-:Y:S01]  /*5d90*/  IMAD R15, R15, UR6, R4.reuse ;  /* 0x000000060f0f7c24 */ /* 0x100fe2000f8e0204 */
[----:B------:R-:W-:-:S04]  /*5da0*/  PRMT R4, R5, 0x7610, R4 ;  /* 0x0000761005047816 */ /* 0x000fc80000000004 */
[----:B------:R-:W-:Y:S02]  /*5db0*/  SEL R20, R15, R14, !P1 ;  /* 0x0000000e0f147207 */ /* 0x000fe40004800000 */
[----:B------:R-:W-:-:S07]  /*5dc0*/  SEL R13, R14, R15, !P1 ;  /* 0x0000000f0e0d7207 */ /* 0x000fce0004800000 */
.L_x_107:
[----:B------:R-:W-:Y:S05]  /*5dd0*/  BSYNC B1 ;  /* 0x0000000000017941 */ /* 0x000fea0003800000 */
.L_x_106:
[----:B------:R-:W-:-:S13]  /*5de0*/  LOP3.LUT P1, RZ, R4, 0xff, RZ, 0xc0, !PT ;  /* 0x000000ff04ff7812 */ /* 0x000fda000782c0ff */
[----:B------:R-:W-:Y:S05]  /*5df0*/  @P1 BRA `(.L_x_110) ;  /* 0xfffffff4000c1947 */ /* 0x000fea000383ffff */
[----:B------:R-:W-:Y:S05]  /*5e00*/  BSYNC B0 ;  /* 0x0000000000007941 */ /* 0x000fea0003800000 */
.L_x_98:
[----:B------:R-:W-:-:S03]  /*5e10*/  UMOV UR6, 0xffffffff ;  /* 0xffffffff00067882 */ /* 0x000fc60000000000 */
[----:B------:R-:W-:Y:S05]  /*5e20*/  BRA.DIV UR6, `(.L_x_111) ;  /* 0x0000000606187947 */ /* 0x000fea000b800000 */
[----:B------:R-:W-:-:S13]  /*5e30*/  ELECT P6, URZ, PT ;  /* 0x00000000003f782f */ /* 0x000fda00038c0000 */
.L_x_125:
[----:B------:R-:W-:Y:S04]  /*5e40*/  BSSY B0, `(.L_x_112) ;  /* 0x000002b000007945 */ /* 0x000fe80003800000 */
[----:B------:R-:W-:Y:S05]  /*5e50*/  @!P6 BRA `(.L_x_113) ;  /* 0x0000000000a4e947 */ /* 0x000fea0003800000 */
[----:B------:R-:W-:-:S04]  /*5e60*/  LOP3.LUT R18, R18, 0x2, RZ, 0xfc, !PT ;  /* 0x0000000212127812 */ /* 0x000fc800078efcff */
[----:B------:R-:W-:-:S13]  /*5e70*/  ISETP.NE.AND P0, PT, R18, 0x3, PT ;  /* 0x000000031200780c */ /* 0x000fda0003f05270 */
[----:B------:R-:W-:Y:S05]  /*5e80*/  @!P0 BRA `(.L_x_114) ;  /* 0x0000000000048947 */ /* 0x000fea0003800000 */
[----:B------:R-:W-:Y:S01]  /*5e90*/  BPT.TRAP 0x1 ;  /* 0x000000040000795c */ /* 0x000fe20000300000 */
.L_x_114:
[----:B------:R-:W0:Y:S01]  /*5ea0*/  S2R R5, SR_CgaCtaId ;  /* 0x0000000000057919 */ /* 0x000e220000008800 */
[----:B------:R-:W-:Y:S02]  /*5eb0*/  MOV R2, 0x400 ;  /* 0x0000040000027802 */ /* 0x000fe40000000f00 */
[----:B------:R-:W-:Y:S02]  /*5ec0*/  SHF.L.U32 R4, R0, 0x1f, RZ ;  /* 0x0000001f00047819 */ /* 0x000fe400000006ff */
[----:B0-----:R-:W-:-:S05]  /*5ed0*/  LEA R2, R5, R2, 0x18 ;  /* 0x0000000205027211 */ /* 0x001fca00078ec0ff */
[----:B------:R-:W-:-:S04]  /*5ee0*/  VIADD R2, R2, 0x20 ;  /* 0x0000002002027836 */ /* 0x000fc80000000000 */
[C---:B------:R-:W-:Y:S02]  /*5ef0*/  IMAD R7, R3.reuse, 0x8, R2 ;  /* 0x0000000803077824 */ /* 0x040fe400078e0202 */
[----:B------:R-:W-:Y:S02]  /*5f00*/  VIADD R3, R3, 0x1 ;  /* 0x0000000103037836 */ /* 0x000fe40000000000 */
[----:B------:R-:W0:Y:S03]  /*5f10*/  SYNCS.PHASECHK.TRANS64.TRYWAIT P0, [R7+URZ], R4 ;  /* 0x00000004070075a7 */ /* 0x000e26000800017f */
[----:B------:R-:W-:-:S04]  /*5f20*/  ISETP.NE.AND P1, PT, R3, 0x4, PT ;  /* 0x000000040300780c */ /* 0x000fc80003f25270 */
[----:B------:R-:W-:Y:S02]  /*5f30*/  SEL R5, RZ, 0x1, P1 ;  /* 0x00000001ff057807 */ /* 0x000fe40000800000 */
[----:B------:R-:W-:Y:S02]  /*5f40*/  SEL R3, R3, RZ, P1 ;  /* 0x000000ff03037207 */ /* 0x000fe40000800000 */
[----:B------:R-:W-:-:S03]  /*5f50*/  LOP3.LUT R6, R0, R5, RZ, 0x3c, !PT ;  /* 0x0000000500067212 */ /* 0x000fc600078e3cff */
[----:B------:R-:W-:Y:S01]  /*5f60*/  IMAD R8, R3, 0x8, R2 ;  /* 0x0000000803087824 */ /* 0x000fe200078e0202 */
[----:B------:R-:W-:Y:S01]  /*5f70*/  SHF.L.U32 R5, R6, 0x1f, RZ ;  /* 0x0000001f06057819 */ /* 0x000fe200000006ff */
[----:B0-----:R-:W-:Y:S06]  /*5f80*/  @!P0 BRA `(.L_x_115) ;  /* 0x0000000000e08947 */ /* 0x001fec0003800000 */
.L_x_126:
[----:B------:R-:W1:Y:S01]  /*5f90*/  SYNCS.PHASECHK.TRANS64.TRYWAIT P0, [R8+URZ], R5 ;  /* 0x00000005080075a7 */ /* 0x000e62000800017f */
[----:B------:R-:W-:-:S05]  /*5fa0*/  VIADD R0, R3, 0x1 ;  /* 0x0000000103007836 */ /* 0x000fca0000000000 */
[----:B------:R-:W-:-:S04]  /*5fb0*/  ISETP.NE.AND P1, PT, R0, 0x4, PT ;  /* 0x000000040000780c */ /* 0x000fc80003f25270 */
[----:B------:R-:W-:Y:S02]  /*5fc0*/  SEL R3, RZ, 0x1, P1 ;  /* 0x00000001ff037807 */ /* 0x000fe40000800000 */
[----:B0-----:R-:W-:Y:S02]  /*5fd0*/  SEL R7, R0, RZ, P1 ;  /* 0x000000ff00077207 */ /* 0x001fe40000800000 */
[----:B------:R-:W-:-:S03]  /*5fe0*/  LOP3.LUT R9, R6, R3, RZ, 0x3c, !PT ;  /* 0x0000000306097212 */ /* 0x000fc600078e3cff */
[----:B------:R-:W-:Y:S01]  /*5ff0*/  IMAD R11, R7, 0x8, R2 ;  /* 0x00000008070b7824 */ /* 0x000fe200078e0202 */
[----:B------:R-:W-:Y:S01]  /*6000*/  SHF.L.U32 R6, R9, 0x1f, RZ ;  /* 0x0000001f09067819 */ /* 0x000fe200000006ff */
[----:B-1----:R-:W-:Y:S06]  /*6010*/  @!P0 BRA `(.L_x_116) ;  /* 0x0000000000d08947 */ /* 0x002fec0003800000 */
.L_x_127:
[----:B------:R-:W1:Y:S01]  /*6020*/  SYNCS.PHASECHK.TRANS64.TRYWAIT P0, [R11+URZ], R6 ;  /* 0x000000060b0075a7 */ /* 0x000e62000800017f */
[----:B------:R-:W-:-:S05]  /*6030*/  VIADD R0, R7, 0x1 ;  /* 0x0000000107007836 */ /* 0x000fca0000000000 */
[----:B------:R-:W-:-:S04]  /*6040*/  ISETP.NE.AND P1, PT, R0, 0x4, PT ;  /* 0x000000040000780c */ /* 0x000fc80003f25270 */
[----:B------:R-:W-:Y:S02]  /*6050*/  SEL R4, RZ, 0x1, P1 ;  /* 0x00000001ff047807 */ /* 0x000fe40000800000 */
[----:B------:R-:W-:Y:S02]  /*6060*/  SEL R3, R0, RZ, P1 ;  /* 0x000000ff00037207 */ /* 0x000fe40000800000 */
[----:B------:R-:W-:Y:S01]  /*6070*/  LOP3.LUT R0, R9, R4, RZ, 0x3c, !PT ;  /* 0x0000000409007212 */ /* 0x000fe200078e3cff */
[----:B-1----:R-:W-:Y:S06]  /*6080*/  @!P0 BRA `(.L_x_117) ;  /* 0x0000000000c88947 */ /* 0x002fec0003800000 */
.L_x_128:
[----:B------:R-:W-:Y:S01]  /*6090*/  IMAD R3, R3, 0x8, R2 ;  /* 0x0000000803037824 */ /* 0x000fe200078e0202 */
[----:B------:R-:W-:-:S07]  /*60a0*/  SHF.L.U32 R0, R0, 0x1f, RZ ;  /* 0x0000001f00007819 */ /* 0x000fce00000006ff */
.L_x_118:
[----:B--2---:R2:W3:Y:S02]  /*60b0*/  SYNCS.PHASECHK.TRANS64.TRYWAIT P0, [R3+URZ], R0 ;  /* 0x00000000030075a7 */ /* 0x0044e4000800017f */
[----:B---3--:R-:W-:Y:S05]  /*60c0*/  @!P0 NANOSLEEP.SYNCS 0x989680 ;  /* 0x009896800000895d */ /* 0x008fea0003900000 */
[----:B------:R-:W3:Y:S02]  /*60d0*/  @!P0 SYNCS.PHASECHK.TRANS64 P0, [R3+URZ], R0 ;  /* 0x00000000030085a7 */ /* 0x000ee4000800007f */
[----:B---3--:R-:W-:Y:S05]  /*60e0*/  @!P0 BRA `(.L_x_118) ;  /* 0xfffffffc00f08947 */ /* 0x008fea000383ffff */
.L_x_113:
[----:B------:R-:W-:Y:S05]  /*60f0*/  BSYNC B0 ;  /* 0x0000000000007941 */ /* 0x000fea0003800000 */
.L_x_112:
[----:B------:R-:W-:Y:S05]  /*6100*/  EXIT ;  /* 0x000000000000794d */ /* 0x000fea0003800000 */
.L_x_17:
[----:B-1----:R1:W2:Y:S02]  /*6110*/  SYNCS.PHASECHK.TRANS64.TRYWAIT P1, [R3+URZ], R0 ;  /* 0x00000000030075a7 */ /* 0x0022a4000802017f */
[----:B--2---:R-:W-:Y:S05]  /*6120*/  @!P1 NANOSLEEP.SYNCS 0x989680 ;  /* 0x009896800000995d */ /* 0x004fea0003900000 */
[----:B------:R-:W2:Y:S02]  /*6130*/  @!P1 SYNCS.PHASECHK.TRANS64 P1, [R3+URZ], R0 ;  /* 0x00000000030095a7 */ /* 0x000ea4000802007f */
[----:B--2---:R-:W-:Y:S05]  /*6140*/  @!P1 BRA `(.L_x_17) ;  /* 0xfffffffc00f09947 */ /* 0x004fea000383ffff */
[----:B------:R-:W-:Y:S05]  /*6150*/  BRA `(.L_x_16) ;  /* 0xffffffb000d07947 */ /* 0x000fea000383ffff */
.L_x_22:
[----:B-1----:R-:W-:-:S04]  /*6160*/  IMAD.U32 R4, RZ, RZ, UR8 ;  /* 0x00000008ff047e24 */ /* 0x002fc8000f8e00ff */
[----:B------:R1:W2:Y:S03]  /*6170*/  SYNCS.PHASECHK.TRANS64.TRYWAIT P1, [R4+URZ], R3 ;  /* 0x00000003040075a7 */ /* 0x0002a6000802017f */
[----:B--2---:R-:W-:Y:S05]  /*6180*/  @!P1 NANOSLEEP.SYNCS 0x989680 ;  /* 0x009896800000995d */ /* 0x004fea0003900000 */
[----:B------:R-:W2:Y:S02]  /*6190*/  @!P1 SYNCS.PHASECHK.TRANS64 P1, [R4+URZ], R3 ;  /* 0x00000003040095a7 */ /* 0x000ea4000802007f */
[----:B--2---:R-:W-:Y:S05]  /*61a0*/  @!P1 BRA `(.L_x_22) ;  /* 0xfffffffc00ec9947 */ /* 0x004fea000383ffff */
[----:B------:R-:W-:Y:S05]  /*61b0*/  BRA `(.L_x_21) ;  /* 0xffffffb8000c7947 */ /* 0x000fea000383ffff */
.L_x_99:
[----:B------:R-:W-:Y:S01]  /*61c0*/  BSSY B1, `(.L_x_119) ;  /* 0x0000006000017945 */ /* 0x000fe20003800000 */
[----:B------:R-:W-:-:S07]  /*61d0*/  IMAD.MOV.U32 R15, RZ, RZ, -0x1 ;  /* 0xffffffffff0f7424 */ /* 0x000fce00078e00ff */
[----:B------:R-:W-:Y:S05]  /*61e0*/  WARPSYNC.COLLECTIVE R15, `(.L_x_120) ;  /* 0x000000000f0c7348 */ /* 0x000fea0003c00000 */
[----:B------:R-:W-:Y:S02]  /*61f0*/  ELECT P6, UR62, PT ;  /* 0x00000000003e782f */ /* 0x000fe400038c0000 */
[----:B------:R-:W-:Y:S01]  /*6200*/  MOV R14, UR62 ;  /* 0x0000003e000e7c02 */ /* 0x000fe20008000f00 */
[----:B------:R-:W-:Y:S10]  /*6210*/  ENDCOLLECTIVE ;  /* 0x000000000000791b */ /* 0x000ff40003800000 */
.L_x_120:
[----:B------:R-:W-:Y:S05]  /*6220*/  BSYNC B1 ;  /* 0x0000000000017941 */ /* 0x000fea0003800000 */
.L_x_119:
[----:B------:R-:W-:Y:S05]  /*6230*/  BRA `(.L_x_121) ;  /* 0xfffffff000087947 */ /* 0x000fea000383ffff */
.L_x_102:
[----:B0-----:R0:W1:Y:S02]  /*6240*/  SYNCS.PHASECHK.TRANS64.TRYWAIT P1, [R14+URZ+0x20], R7 ;  /* 0x000020070e0075a7 */ /* 0x001064000802017f */
[----:B-1----:R-:W-:Y:S05]  /*6250*/  @!P1 NANOSLEEP.SYNCS 0x989680 ;  /* 0x009896800000995d */ /* 0x002fea0003900000 */
[----:B------:R-:W1:Y:S02]  /*6260*/  @!P1 SYNCS.PHASECHK.TRANS64 P1, [R14+URZ+0x20], R7 ;  /* 0x000020070e0095a7 */ /* 0x000e64000802007f */
[----:B-1----:R-:W-:Y:S05]  /*6270*/  @!P1 BRA `(.L_x_102) ;  /* 0xfffffffc00f09947 */ /* 0x002fea000383ffff */
[----:B------:R-:W-:Y:S05]  /*6280*/  BRA `(.L_x_122) ;  /* 0xfffffff000447947 */ /* 0x000fea000383ffff */
.L_x_111:
[----:B------:R-:W-:Y:S01]  /*6290*/  BSSY B0, `(.L_x_123) ;  /* 0x0000006000007945 */ /* 0x000fe20003800000 */
[----:B------:R-:W-:-:S07]  /*62a0*/  IMAD.MOV.U32 R15, RZ, RZ, -0x1 ;  /* 0xffffffffff0f7424 */ /* 0x000fce00078e00ff */
[----:B------:R-:W-:Y:S05]  /*62b0*/  WARPSYNC.COLLECTIVE R15, `(.L_x_124) ;  /* 0x000000000f0c7348 */ /* 0x000fea0003c00000 */
[----:B------:R-:W-:Y:S02]  /*62c0*/  ELECT P6, UR62, PT ;  /* 0x00000000003e782f */ /* 0x000fe400038c0000 */
[----:B------:R-:W-:Y:S01]  /*62d0*/  MOV R14, UR62 ;  /* 0x0000003e000e7c02 */ /* 0x000fe20008000f00 */
[----:B------:R-:W-:Y:S10]  /*62e0*/  ENDCOLLECTIVE ;  /* 0x000000000000791b */ /* 0x000ff40003800000 */
.L_x_124:
[----:B------:R-:W-:Y:S05]  /*62f0*/  BSYNC B0 ;  /* 0x0000000000007941 */ /* 0x000fea0003800000 */
.L_x_123:
[----:B------:R-:W-:Y:S05]  /*6300*/  BRA `(.L_x_125) ;  /* 0xfffffff800cc7947 */ /* 0x000fea000383ffff */
.L_x_115:
[----:B0-----:R0:W1:Y:S02]  /*6310*/  SYNCS.PHASECHK.TRANS64.TRYWAIT P0, [R7+URZ], R4 ;  /* 0x00000004070075a7 */ /* 0x001064000800017f */
[----:B-1----:R-:W-:Y:S05]  /*6320*/  @!P0 NANOSLEEP.SYNCS 0x989680 ;  /* 0x009896800000895d */ /* 0x002fea0003900000 */
[----:B------:R-:W1:Y:S02]  /*6330*/  @!P0 SYNCS.PHASECHK.TRANS64 P0, [R7+URZ], R4 ;  /* 0x00000004070085a7 */ /* 0x000e64000800007f */
[----:B-1----:R-:W-:Y:S05]  /*6340*/  @!P0 BRA `(.L_x_115) ;  /* 0xfffffffc00f08947 */ /* 0x002fea000383ffff */
[----:B------:R-:W-:Y:S05]  /*6350*/  BRA `(.L_x_126) ;  /* 0xfffffffc000c7947 */ /* 0x000fea000383ffff */
.L_x_116:
[----:B0-----:R0:W1:Y:S02]  /*6360*/  SYNCS.PHASECHK.TRANS64.TRYWAIT P0, [R8+URZ], R5 ;  /* 0x00000005080075a7 */ /* 0x001064000800017f */
[----:B-1----:R-:W-:Y:S05]  /*6370*/  @!P0 NANOSLEEP.SYNCS 0x989680 ;  /* 0x009896800000895d */ /* 0x002fea0003900000 */
[----:B------:R-:W1:Y:S02]  /*6380*/  @!P0 SYNCS.PHASECHK.TRANS64 P0, [R8+URZ], R5 ;  /* 0x00000005080085a7 */ /* 0x000e64000800007f */
[----:B-1----:R-:W-:Y:S05]  /*6390*/  @!P0 BRA `(.L_x_116) ;  /* 0xfffffffc00f08947 */ /* 0x002fea000383ffff */
[----:B------:R-:W-:Y:S05]  /*63a0*/  BRA `(.L_x_127) ;  /* 0xfffffffc001c7947 */ /* 0x000fea000383ffff */
.L_x_117:
[----:B-1----:R1:W2:Y:S02]  /*63b0*/  SYNCS.PHASECHK.TRANS64.TRYWAIT P0, [R11+URZ], R6 ;  /* 0x000000060b0075a7 */ /* 0x0022a4000800017f */
[----:B--2---:R-:W-:Y:S05]  /*63c0*/  @!P0 NANOSLEEP.SYNCS 0x989680 ;  /* 0x009896800000895d */ /* 0x004fea0003900000 */
[----:B------:R-:W2:Y:S02]  /*63d0*/  @!P0 SYNCS.PHASECHK.TRANS64 P0, [R11+URZ], R6 ;  /* 0x000000060b0085a7 */ /* 0x000ea4000800007f */
[----:B--2---:R-:W-:Y:S05]  /*63e0*/  @!P0 BRA `(.L_x_117) ;  /* 0xfffffffc00f08947 */ /* 0x004fea000383ffff */
[----:B------:R-:W-:Y:S05]  /*63f0*/  BRA `(.L_x_128) ;  /* 0xfffffffc00247947 */ /* 0x000fea000383ffff */
.L_x_129:
[----:B------:R-:W-:-:S00]  /*6400*/  BRA `(.L_x_129) ;  /* 0xfffffffc00fc7947 */ /* 0x000fc0000383ffff */
[----:B------:R-:W-:-:S00]  /*6410*/  NOP ;  /* 0x0000000000007918 */ /* 0x000fc00000000000 */
        /* <DEDUP_REMOVED lines=14> */
.L_x_130:


//--------------------- .nv.global.init           --------------------------
	.section	.nv.global.init,"aw",@progbits
.nv.global.init:
	.type		$str$22,@object
	.size		$str$22,($str$23 - $str$22)
$str$22:
        /*0000*/ 	.byte	0x6b, 0x5f, 0x74, 0x69, 0x6c, 0x65, 0x5f, 0x63, 0x6f, 0x75, 0x6e, 0x74, 0x20, 0x3e, 0x3d, 0x20
        /*0010*/ 	.byte	0x31, 0x00
	.type		$str$23,@object
	.size		$str$23,(__unnamed_1 - $str$23)
$str$23:
        /*0012*/ 	.byte	0x2f, 0x74, 0x6d, 0x70, 0x2f, 0x63, 0x75, 0x74, 0x6c, 0x61, 0x73, 0x73, 0x5f, 0x73, 0x77, 0x65
        /*0022*/ 	.byte	0x65, 0x70, 0x5f, 0x73, 0x72, 0x63, 0x2f, 0x69, 0x6e, 0x63, 0x6c, 0x75, 0x64, 0x65, 0x2f, 0x63
        /*0032*/ 	.byte	0x75, 0x74, 0x6c, 0x61, 0x73, 0x73, 0x2f, 0x67, 0x65, 0x6d, 0x6d, 0x2f, 0x63, 0x6f, 0x6c, 0x6c
        /*0042*/ 	.byte	0x65, 0x63, 0x74, 0x69, 0x76, 0x65, 0x2f, 0x73, 0x6d, 0x39, 0x30, 0x5f, 0x6d, 0x6d, 0x61, 0x5f
        /*0052*/ 	.byte	0x74, 0x6d, 0x61, 0x5f, 0x67, 0x6d, 0x6d, 0x61, 0x5f, 0x73, 0x73, 0x5f, 0x77, 0x61, 0x72, 0x70
        /*0062*/ 	.byte	0x73, 0x70, 0x65, 0x63, 0x69, 0x61, 0x6c, 0x69, 0x7a, 0x65, 0x64, 0x2e, 0x68, 0x70, 0x70, 0x00
	.type		__unnamed_1,@object
	.size		__unnamed_1,(.L_0 - __unnamed_1)
__unnamed_1:
        /*0072*/ 	.byte	0x76, 0x6f, 0x69, 0x64, 0x20, 0x63, 0x75, 0x74, 0x6c, 0x61, 0x73, 0x73, 0x3a, 0x3a, 0x67, 0x65
        /* <DEDUP_REMOVED lines=180> */
        /*0bc2*/ 	.byte	0x74, 0x79, 0x5d, 0x00
.L_0:


//--------------------- .nv.shared._ZN7cutlass13device_kernelINS_4gemm6kernel13GemmUniversalIN4cute5tupleIJiiiiEEENS1_10collective13CollectiveMmaINS1_34MainloopSm90TmaGmmaWarpSpecializedILi4ENS5_IJNS4_1CILi1EEESB_SB_EEENS1_35KernelTmaWarpSpecializedCooperativeEEENS5_IJNSA_ILi128EEENSA_ILi64EEESF_EEENS_10bfloat16_tENS5_IJSB_llEEESI_NS5_IJlSB_lEEENS4_8TiledMMAINS4_8MMA_AtomIJNS4_4SM904GMMA27MMA_64x64x16_F32BF16BF16_SSILNSO_5MajorE1ELSQ_0ELNSO_7ScaleInE1ELSR_1EEEEEENS4_6LayoutINS5_IJNSA_ILi2EEESB_SB_EEENS5_IJSB_NSA_ILi0EEESX_EEEEENS5_IJNS4_10UnderscoreES10_S10_EEEEENS4_13SM90_TMA_LOADENS4_14ComposedLayoutINS4_7SwizzleILi3ELi4ELi3EEENS4_18smem_ptr_flag_bitsILi16EEENSU_INS5_IJSG_NSA_ILi8EEEEEENS5_IJSB_SG_EEEEEEEvNS4_8identityES13_NS14_IS16_S18_NSU_INS5_IJS19_SG_EEENS5_IJSG_SB_EEEEEEEvS1E_EENS_8epilogue10collective6detail29Sm90TmaWarpSpecializedAdapterINS1L_15DefaultEpilogueISI_SK_SK_NS1K_6thread17LinearCombinationISI_Li1EffLNS1P_9ScaleType4KindE0ELNS_15FloatRoundStyleE2ESI_EENS1_15EpilogueDefaultEEEEEvvEEEEvNT_6ParamsE --------------------------
	.section	.nv.shared._ZN7cutlass13device_kernelINS_4gemm6kernel13GemmUniversalIN4cute5tupleIJiiiiEEENS1_10collective13CollectiveMmaINS1_34MainloopSm90TmaGmmaWarpSpecializedILi4ENS5_IJNS4_1CILi1EEESB_SB_EEENS1_35KernelTmaWarpSpecializedCooperativeEEENS5_IJNSA_ILi128EEENSA_ILi64EEESF_EEENS_10bfloat16_tENS5_IJSB_llEEESI_NS5_IJlSB_lEEENS4_8TiledMMAINS4_8MMA_AtomIJNS4_4SM904GMMA27MMA_64x64x16_F32BF16BF16_SSILNSO_5MajorE1ELSQ_0ELNSO_7ScaleInE1ELSR_1EEEEEENS4_6LayoutINS5_IJNSA_ILi2EEESB_SB_EEENS5_IJSB_NSA_ILi0EEESX_EEEEENS5_IJNS4_10UnderscoreES10_S10_EEEEENS4_13SM90_TMA_LOADENS4_14ComposedLayoutINS4_7SwizzleILi3ELi4ELi3EEENS4_18smem_ptr_flag_bitsILi16EEENSU_INS5_IJSG_NSA_ILi8EEEEEENS5_IJSB_SG_EEEEEEEvNS4_8identityES13_NS14_IS16_S18_NSU_INS5_IJS19_SG_EEENS5_IJSG_SB_EEEEEEEvS1E_EENS_8epilogue10collective6detail29Sm90TmaWarpSpecializedAdapterINS1L_15DefaultEpilogueISI_SK_SK_NS1K_6thread17LinearCombinationISI_Li1EffLNS1P_9ScaleType4KindE0ELNS_15FloatRoundStyleE2ESI_EENS1_15EpilogueDefaultEEEEEvvEEEEvNT_6ParamsE,"aw",@nobits
	.sectionflags	@""
	.align	16
	.zero		1024


//--------------------- .nv.shared.reserved.0     --------------------------
	.section	.nv.shared.reserved.0,"aw",@nobits
	.weak		__nv_reservedSMEM_offset_0_alias
	.size		__nv_reservedSMEM_offset_0_alias, 0, 0
	.other		__nv_reservedSMEM_offset_0_alias,@"STO_CUDA_RESERVED_SHARED STV_DEFAULT"
__nv_reservedSMEM_offset_0_alias:
	.zero		0


//--------------------- .nv.global                --------------------------
	.section	.nv.global,"aw",@nobits
.nv.global:
	.type		_ZN40_INTERNAL_03d1608f_4_k_cu_8705e715_227734cute1_E,@object
	.size		_ZN40_INTERNAL_03d1608f_4_k_cu_8705e715_227734cute1_E,(_ZN40_INTERNAL_03d1608f_4_k_cu_8705e715_227734cuda3std3__45__cpo6cbeginE - _ZN40_INTERNAL_03d1608f_4_k_cu_8705e715_227734cute1_E)
_ZN40_INTERNAL_03d1608f_4_k_cu_8705e715_227734cute1_E:
	.zero		1
	.type		_ZN40_INTERNAL_03d1608f_4_k_cu_8705e715_227734cuda3std3__45__cpo6cbeginE,@object
	.size		_ZN40_INTERNAL_03d1608f_4_k_cu_8705e715_227734cuda3std3__45__cpo6cbeginE,(_ZN40_INTERNAL_03d1608f_4_k_cu_8705e715_227734cuda3std3__48in_placeE - _ZN40_INTERNAL_03d1608f_4_k_cu_8705e715_227734cuda3std3__45__cpo6cbeginE)
_ZN40_INTERNAL_03d1608f_4_k_cu_8705e715_227734cuda3std3__45__cpo6cbeginE:
	.zero		1
	.type		_ZN40_INTERNAL_03d1608f_4_k_cu_8705e715_227734cuda3std3__48in_placeE,@object
	.size		_ZN40_INTERNAL_03d1608f_4_k_cu_8705e715_227734cuda3std3__48in_placeE,(_ZN40_INTERNAL_03d1608f_4_k_cu_8705e715_227734cuda3std6ranges3__45__cpo9iter_moveE - _ZN40_INTERNAL_03d1608f_4_k_cu_8705e715_227734cuda3std3__48in_placeE)
_ZN40_INTERNAL_03d1608f_4_k_cu_8705e715_227734cuda3std3__48in_placeE:
	.zero		1
	.type		_ZN40_INTERNAL_03d1608f_4_k_cu_8705e715_227734cuda3std6ranges3__45__cpo9iter_moveE,@object
	.size		_ZN40_INTERNAL_03d1608f_4_k_cu_8705e715_227734cuda3std6ranges3__45__cpo9iter_moveE,(_ZN40_INTERNAL_03d1608f_4_k_cu_8705e715_227734cuda3std3__45__cpo5beginE - _ZN40_INTERNAL_03d1608f_4_k_cu_8705e715_227734cuda3std6ranges3__45__cpo9iter_moveE)
_ZN40_INTERNAL_03d1608f_4_k_cu_8705e715_227734cuda3std6ranges3__45__cpo9iter_moveE:
	.zero		1
	.type		_ZN40_INTERNAL_03d1608f_4_k_cu_8705e715_227734cuda3std3__45__cpo5beginE,@object
	.size		_ZN40_INTERNAL_03d1608f_4_k_cu_8705e715_227734cuda3std3__45__cpo5beginE,(_ZN40_INTERNAL_03d1608f_4_k_cu_8705e715_227734cuda3std3__442_GLOBAL__N__03d1608f_4_k_cu_8705e715_227736ignoreE - _ZN40_INTERNAL_03d1608f_4_k_cu_8705e715_227734cuda3std3__45__cpo5beginE)
_ZN40_INTERNAL_03d1608f_4_k_cu_8705e715_227734cuda3std3__45__cpo5beginE:
	.zero		1
	.type		_ZN40_INTERNAL_03d1608f_4_k_cu_8705e715_227734cuda3std3__442_GLOBAL__N__03d1608f_4_k_cu_8705e715_227736ignoreE,@object
	.size		_ZN40_INTERNAL_03d1608f_4_k_cu_8705e715_227734cuda3std3__442_GLOBAL__N__03d1608f_4_k_cu_8705e715_227736ignoreE,(_ZN40_INTERNAL_03d1608f_4_k_cu_8705e715_227734cute7productE - _ZN40_INTERNAL_03d1608f_4_k_cu_8705e715_227734cuda3std3__442_GLOBAL__N__03d1608f_4_k_cu_8705e715_227736ignoreE)
_ZN40_INTERNAL_03d1608f_4_k_cu_8705e715_227734cuda3std3__442_GLOBAL__N__03d1608f_4_k_cu_8705e715_227736ignoreE:
	.zero		1
	.type		_ZN40_INTERNAL_03d1608f_4_k_cu_8705e715_227734cute7productE,@object
	.size		_ZN40_INTERNAL_03d1608f_4_k_cu_8705e715_227734cute7productE,(_ZN40_INTERNAL_03d1608f_4_k_cu_8705e715_227734cuda3std3__45__cpo3endE - _ZN40_INTERNAL_03d1608f_4_k_cu_8705e715_227734cute7productE)
_ZN40_INTERNAL_03d1608f_4_k_cu_8705e715_227734cute7productE:
	.zero		1
	.type		_ZN40_INTERNAL_03d1608f_4_k_cu_8705e715_227734cuda3std3__45__cpo3endE,@object
	.size		_ZN40_INTERNAL_03d1608f_4_k_cu_8705e715_227734cuda3std3__45__cpo3endE,(_ZN40_INTERNAL_03d1608f_4_k_cu_8705e715_227734cuda3std3__419piecewise_constructE - _ZN40_INTERNAL_03d1608f_4_k_cu_8705e715_227734cuda3std3__45__cpo3endE)
_ZN40_INTERNAL_03d1608f_4_k_cu_8705e715_227734cuda3std3__45__cpo3endE:
	.zero		1
	.type		_ZN40_INTERNAL_03d1608f_4_k_cu_8705e715_227734cuda3std3__419piecewise_constructE,@object
	.size		_ZN40_INTERNAL_03d1608f_4_k_cu_8705e715_227734cuda3std3__419piecewise_constructE,(_ZN40_INTERNAL_03d1608f_4_k_cu_8705e715_227734cuda3std3__45__cpo4cendE - _ZN40_INTERNAL_03d1608f_4_k_cu_8705e715_227734cuda3std3__419piecewise_constructE)
_ZN40_INTERNAL_03d1608f_4_k_cu_8705e715_227734cuda3std3__419piecewise_constructE:
	.zero		1
	.type		_ZN40_INTERNAL_03d1608f_4_k_cu_8705e715_227734cuda3std3__45__cpo4cendE,@object
	.size		_ZN40_INTERNAL_03d1608f_4_k_cu_8705e715_227734cuda3std3__45__cpo4cendE,(_ZN40_INTERNAL_03d1608f_4_k_cu_8705e715_227734cuda3std6ranges3__45__cpo4swapE - _ZN40_INTERNAL_03d1608f_4_k_cu_8705e715_227734cuda3std3__45__cpo4cendE)
_ZN40_INTERNAL_03d1608f_4_k_cu_8705e715_227734cuda3std3__45__cpo4cendE:
	.zero		1
	.type		_ZN40_INTERNAL_03d1608f_4_k_cu_8705e715_227734cuda3std6ranges3__45__cpo4swapE,@object
	.size		_ZN40_INTERNAL_03d1608f_4_k_cu_8705e715_227734cuda3std6ranges3__45__cpo4swapE,(.L_8 - _ZN40_INTERNAL_03d1608f_4_k_cu_8705e715_227734cuda3std6ranges3__45__cpo4swapE)
_ZN40_INTERNAL_03d1608f_4_k_cu_8705e715_227734cuda3std6ranges3__45__cpo4swapE:
	.zero		1
.L_8:


//--------------------- .nv.constant0._ZN7cutlass13device_kernelINS_4gemm6kernel13GemmUniversalIN4cute5tupleIJiiiiEEENS1_10collective13CollectiveMmaINS1_34MainloopSm90TmaGmmaWarpSpecializedILi4ENS5_IJNS4_1CILi1EEESB_SB_EEENS1_35KernelTmaWarpSpecializedCooperativeEEENS5_IJNSA_ILi128EEENSA_ILi64EEESF_EEENS_10bfloat16_tENS5_IJSB_llEEESI_NS5_IJlSB_lEEENS4_8TiledMMAINS4_8MMA_AtomIJNS4_4SM904GMMA27MMA_64x64x16_F32BF16BF16_SSILNSO_5MajorE1ELSQ_0ELNSO_7ScaleInE1ELSR_1EEEEEENS4_6LayoutINS5_IJNSA_ILi2EEESB_SB_EEENS5_IJSB_NSA_ILi0EEESX_EEEEENS5_IJNS4_10UnderscoreES10_S10_EEEEENS4_13SM90_TMA_LOADENS4_14ComposedLayoutINS4_7SwizzleILi3ELi4ELi3EEENS4_18smem_ptr_flag_bitsILi16EEENSU_INS5_IJSG_NSA_ILi8EEEEEENS5_IJSB_SG_EEEEEEEvNS4_8identityES13_NS14_IS16_S18_NSU_INS5_IJS19_SG_EEENS5_IJSG_SB_EEEEEEEvS1E_EENS_8epilogue10collective6detail29Sm90TmaWarpSpecializedAdapterINS1L_15DefaultEpilogueISI_SK_SK_NS1K_6thread17LinearCombinationISI_Li1EffLNS1P_9ScaleType4KindE0ELNS_15FloatRoundStyleE2ESI_EENS1_15EpilogueDefaultEEEEEvvEEEEvNT_6ParamsE --------------------------
	.section	.nv.constant0._ZN7cutlass13device_kernelINS_4gemm6kernel13GemmUniversalIN4cute5tupleIJiiiiEEENS1_10collective13CollectiveMmaINS1_34MainloopSm90TmaGmmaWarpSpecializedILi4ENS5_IJNS4_1CILi1EEESB_SB_EEENS1_35KernelTmaWarpSpecializedCooperativeEEENS5_IJNSA_ILi128EEENSA_ILi64EEESF_EEENS_10bfloat16_tENS5_IJSB_llEEESI_NS5_IJlSB_lEEENS4_8TiledMMAINS4_8MMA_AtomIJNS4_4SM904GMMA27MMA_64x64x16_F32BF16BF16_SSILNSO_5MajorE1ELSQ_0ELNSO_7ScaleInE1ELSR_1EEEEEENS4_6LayoutINS5_IJNSA_ILi2EEESB_SB_EEENS5_IJSB_NSA_ILi0EEESX_EEEEENS5_IJNS4_10UnderscoreES10_S10_EEEEENS4_13SM90_TMA_LOADENS4_14ComposedLayoutINS4_7SwizzleILi3ELi4ELi3EEENS4_18smem_ptr_flag_bitsILi16EEENSU_INS5_IJSG_NSA_ILi8EEEEEENS5_IJSB_SG_EEEEEEEvNS4_8identityES13_NS14_IS16_S18_NSU_INS5_IJS19_SG_EEENS5_IJSG_SB_EEEEEEEvS1E_EENS_8epilogue10collective6detail29Sm90TmaWarpSpecializedAdapterINS1L_15DefaultEpilogueISI_SK_SK_NS1K_6thread17LinearCombinationISI_Li1EffLNS1P_9ScaleType4KindE0ELNS_15FloatRoundStyleE2ESI_EENS1_15EpilogueDefaultEEEEEvvEEEEvNT_6ParamsE,"a",@progbits
	.sectionflags	@""
	.align	4
.nv.constant0._ZN7cutlass13device_kernelINS_4gemm6kernel13GemmUniversalIN4cute5tupleIJiiiiEEENS1_10collective13CollectiveMmaINS1_34MainloopSm90TmaGmmaWarpSpecializedILi4ENS5_IJNS4_1CILi1EEESB_SB_EEENS1_35KernelTmaWarpSpecializedCooperativeEEENS5_IJNSA_ILi128EEENSA_ILi64EEESF_EEENS_10bfloat16_tENS5_IJSB_llEEESI_NS5_IJlSB_lEEENS4_8TiledMMAINS4_8MMA_AtomIJNS4_4SM904GMMA27MMA_64x64x16_F32BF16BF16_SSILNSO_5MajorE1ELSQ_0ELNSO_7ScaleInE1ELSR_1EEEEEENS4_6LayoutINS5_IJNSA_ILi2EEESB_SB_EEENS5_IJSB_NSA_ILi0EEESX_EEEEENS5_IJNS4_10UnderscoreES10_S10_EEEEENS4_13SM90_TMA_LOADENS4_14ComposedLayoutINS4_7SwizzleILi3ELi4ELi3EEENS4_18smem_ptr_flag_bitsILi16EEENSU_INS5_IJSG_NSA_ILi8EEEEEENS5_IJSB_SG_EEEEEEEvNS4_8identityES13_NS14_IS16_S18_NSU_INS5_IJS19_SG_EEENS5_IJSG_SB_EEEEEEEvS1E_EENS_8epilogue10collective6detail29Sm90TmaWarpSpecializedAdapterINS1L_15DefaultEpilogueISI_SK_SK_NS1K_6thread17LinearCombinationISI_Li1EffLNS1P_9ScaleType4KindE0ELNS_15FloatRoundStyleE2ESI_EENS1_15EpilogueDefaultEEEEEvvEEEEvNT_6ParamsE:
	.zero		1664


//--------------------- SYMBOLS --------------------------

	.type		.nv.reservedSmem.offset0,@object
	.size		.nv.reservedSmem.offset0,0x4
	.type		__assertfail,@function
